//
// Generated by NVIDIA NVVM Compiler
//
// Compiler Build ID: CL-36424714
// Cuda compilation tools, release 13.0, V13.0.88
// Based on NVVM 20.0.0
//

.version 9.0
.target sm_100
.address_size 64

	// .globl	_Z12sha256KernelPKhmPj
.const .align 4 .b8 k[256] = {152, 47, 138, 66, 145, 68, 55, 113, 207, 251, 192, 181, 165, 219, 181, 233, 91, 194, 86, 57, 241, 17, 241, 89, 164, 130, 63, 146, 213, 94, 28, 171, 152, 170, 7, 216, 1, 91, 131, 18, 190, 133, 49, 36, 195, 125, 12, 85, 116, 93, 190, 114, 254, 177, 222, 128, 167, 6, 220, 155, 116, 241, 155, 193, 193, 105, 155, 228, 134, 71, 190, 239, 198, 157, 193, 15, 204, 161, 12, 36, 111, 44, 233, 45, 170, 132, 116, 74, 220, 169, 176, 92, 218, 136, 249, 118, 82, 81, 62, 152, 109, 198, 49, 168, 200, 39, 3, 176, 199, 127, 89, 191, 243, 11, 224, 198, 71, 145, 167, 213, 81, 99, 202, 6, 103, 41, 41, 20, 133, 10, 183, 39, 56, 33, 27, 46, 252, 109, 44, 77, 19, 13, 56, 83, 84, 115, 10, 101, 187, 10, 106, 118, 46, 201, 194, 129, 133, 44, 114, 146, 161, 232, 191, 162, 75, 102, 26, 168, 112, 139, 75, 194, 163, 81, 108, 199, 25, 232, 146, 209, 36, 6, 153, 214, 133, 53, 14, 244, 112, 160, 106, 16, 22, 193, 164, 25, 8, 108, 55, 30, 76, 119, 72, 39, 181, 188, 176, 52, 179, 12, 28, 57, 74, 170, 216, 78, 79, 202, 156, 91, 243, 111, 46, 104, 238, 130, 143, 116, 111, 99, 165, 120, 20, 120, 200, 132, 8, 2, 199, 140, 250, 255, 190, 144, 235, 108, 80, 164, 247, 163, 249, 190, 242, 120, 113, 198};

.visible .entry _Z12sha256KernelPKhmPj(
	.param .u64 .ptr .align 1 _Z12sha256KernelPKhmPj_param_0,
	.param .u64 _Z12sha256KernelPKhmPj_param_1,
	.param .u64 .ptr .align 1 _Z12sha256KernelPKhmPj_param_2
)
{
	.local .align 16 .b8 	__local_depot0[512];
	.reg .b64 	%SP;
	.reg .b64 	%SPL;
	.reg .pred 	%p<23>;
	.reg .b16 	%rs<53>;
	.reg .b32 	%r<490>;
	.reg .b64 	%rd<119>;

	mov.u64 	%SPL, __local_depot0;
	ld.param.u64 	%rd45, [_Z12sha256KernelPKhmPj_param_1];
	add.u64 	%rd1, %SPL, 0;
	add.u64 	%rd2, %SPL, 256;
	setp.eq.s64 	%p1, %rd45, 0;
	@%p1 bra 	$L__BB0_13;
	ld.param.u64 	%rd94, [_Z12sha256KernelPKhmPj_param_1];
	setp.lt.u64 	%p2, %rd94, 16;
	mov.b64 	%rd106, 0;
	@%p2 bra 	$L__BB0_4;
	mov.b64 	%rd104, 0;
$L__BB0_3:
	.pragma "nounroll";
	ld.param.u64 	%rd95, [_Z12sha256KernelPKhmPj_param_1];
	ld.param.u64 	%rd92, [_Z12sha256KernelPKhmPj_param_0];
	cvta.to.global.u64 	%rd51, %rd92;
	add.s64 	%rd52, %rd51, %rd104;
	add.s64 	%rd53, %rd2, %rd104;
	ld.global.u8 	%r48, [%rd52+15];
	ld.global.u8 	%r49, [%rd52+14];
	prmt.b32 	%r50, %r49, %r48, 0x3340U;
	ld.global.u8 	%r51, [%rd52+13];
	ld.global.u8 	%r52, [%rd52+12];
	prmt.b32 	%r53, %r52, %r51, 0x3340U;
	prmt.b32 	%r54, %r53, %r50, 0x5410U;
	ld.global.u8 	%r55, [%rd52+11];
	ld.global.u8 	%r56, [%rd52+10];
	prmt.b32 	%r57, %r56, %r55, 0x3340U;
	ld.global.u8 	%r58, [%rd52+9];
	ld.global.u8 	%r59, [%rd52+8];
	prmt.b32 	%r60, %r59, %r58, 0x3340U;
	prmt.b32 	%r61, %r60, %r57, 0x5410U;
	ld.global.u8 	%r62, [%rd52+7];
	ld.global.u8 	%r63, [%rd52+6];
	prmt.b32 	%r64, %r63, %r62, 0x3340U;
	ld.global.u8 	%r65, [%rd52+5];
	ld.global.u8 	%r66, [%rd52+4];
	prmt.b32 	%r67, %r66, %r65, 0x3340U;
	prmt.b32 	%r68, %r67, %r64, 0x5410U;
	ld.global.u8 	%r69, [%rd52+3];
	ld.global.u8 	%r70, [%rd52+2];
	prmt.b32 	%r71, %r70, %r69, 0x3340U;
	ld.global.u8 	%r72, [%rd52+1];
	ld.global.u8 	%r73, [%rd52];
	prmt.b32 	%r74, %r73, %r72, 0x3340U;
	prmt.b32 	%r75, %r74, %r71, 0x5410U;
	st.local.v4.b32 	[%rd53], {%r75, %r68, %r61, %r54};
	add.s64 	%rd104, %rd104, 16;
	and.b64  	%rd106, %rd95, -16;
	setp.ne.s64 	%p3, %rd104, %rd106;
	@%p3 bra 	$L__BB0_3;
$L__BB0_4:
	ld.param.u64 	%rd96, [_Z12sha256KernelPKhmPj_param_1];
	and.b64  	%rd7, %rd96, 15;
	setp.eq.s64 	%p4, %rd7, 0;
	@%p4 bra 	$L__BB0_13;
	ld.param.u64 	%rd97, [_Z12sha256KernelPKhmPj_param_1];
	ld.param.u64 	%rd93, [_Z12sha256KernelPKhmPj_param_0];
	cvta.to.global.u64 	%rd8, %rd93;
	and.b64  	%rd9, %rd97, 7;
	setp.lt.u64 	%p5, %rd7, 8;
	@%p5 bra 	$L__BB0_7;
	add.s64 	%rd54, %rd8, %rd106;
	ld.global.u8 	%rs1, [%rd54];
	add.s64 	%rd55, %rd2, %rd106;
	st.local.u8 	[%rd55], %rs1;
	ld.global.u8 	%rs2, [%rd54+1];
	st.local.u8 	[%rd55+1], %rs2;
	ld.global.u8 	%rs3, [%rd54+2];
	st.local.u8 	[%rd55+2], %rs3;
	ld.global.u8 	%rs4, [%rd54+3];
	st.local.u8 	[%rd55+3], %rs4;
	ld.global.u8 	%rs5, [%rd54+4];
	st.local.u8 	[%rd55+4], %rs5;
	ld.global.u8 	%rs6, [%rd54+5];
	st.local.u8 	[%rd55+5], %rs6;
	ld.global.u8 	%rs7, [%rd54+6];
	st.local.u8 	[%rd55+6], %rs7;
	ld.global.u8 	%rs8, [%rd54+7];
	st.local.u8 	[%rd55+7], %rs8;
	add.s64 	%rd106, %rd106, 8;
$L__BB0_7:
	setp.eq.s64 	%p6, %rd9, 0;
	@%p6 bra 	$L__BB0_13;
	ld.param.u64 	%rd98, [_Z12sha256KernelPKhmPj_param_1];
	and.b64  	%rd12, %rd98, 3;
	setp.lt.u64 	%p7, %rd9, 4;
	@%p7 bra 	$L__BB0_10;
	add.s64 	%rd56, %rd8, %rd106;
	ld.global.u8 	%rs9, [%rd56];
	add.s64 	%rd57, %rd2, %rd106;
	st.local.u8 	[%rd57], %rs9;
	ld.global.u8 	%rs10, [%rd56+1];
	st.local.u8 	[%rd57+1], %rs10;
	ld.global.u8 	%rs11, [%rd56+2];
	st.local.u8 	[%rd57+2], %rs11;
	ld.global.u8 	%rs12, [%rd56+3];
	st.local.u8 	[%rd57+3], %rs12;
	add.s64 	%rd106, %rd106, 4;
$L__BB0_10:
	setp.eq.s64 	%p8, %rd12, 0;
	@%p8 bra 	$L__BB0_13;
	mov.b64 	%rd109, 0;
$L__BB0_12:
	.pragma "nounroll";
	add.s64 	%rd59, %rd8, %rd106;
	ld.global.u8 	%rs13, [%rd59];
	add.s64 	%rd60, %rd2, %rd106;
	st.local.u8 	[%rd60], %rs13;
	add.s64 	%rd106, %rd106, 1;
	add.s64 	%rd109, %rd109, 1;
	setp.ne.s64 	%p9, %rd109, %rd12;
	@%p9 bra 	$L__BB0_12;
$L__BB0_13:
	ld.param.u64 	%rd99, [_Z12sha256KernelPKhmPj_param_1];
	add.s64 	%rd61, %rd2, %rd99;
	mov.b16 	%rs14, 128;
	st.local.u8 	[%rd61], %rs14;
	add.s64 	%rd112, %rd99, 1;
	add.s64 	%rd62, %rd99, 8;
	and.b64  	%rd20, %rd62, -64;
	or.b64  	%rd63, %rd20, 56;
	setp.ge.u64 	%p10, %rd112, %rd63;
	@%p10 bra 	$L__BB0_26;
	ld.param.u64 	%rd100, [_Z12sha256KernelPKhmPj_param_1];
	sub.s64 	%rd64, %rd20, %rd100;
	add.s64 	%rd21, %rd64, 55;
	add.s64 	%rd65, %rd64, 54;
	and.b64  	%rd22, %rd21, 15;
	setp.lt.u64 	%p11, %rd65, 15;
	@%p11 bra 	$L__BB0_17;
	and.b64  	%rd23, %rd21, -16;
	mov.b64 	%rd111, 0;
$L__BB0_16:
	.pragma "nounroll";
	add.s64 	%rd67, %rd2, %rd112;
	mov.b16 	%rs15, 0;
	st.local.u8 	[%rd67], %rs15;
	st.local.u8 	[%rd67+1], %rs15;
	st.local.u8 	[%rd67+2], %rs15;
	st.local.u8 	[%rd67+3], %rs15;
	st.local.u8 	[%rd67+4], %rs15;
	st.local.u8 	[%rd67+5], %rs15;
	st.local.u8 	[%rd67+6], %rs15;
	st.local.u8 	[%rd67+7], %rs15;
	st.local.u8 	[%rd67+8], %rs15;
	st.local.u8 	[%rd67+9], %rs15;
	st.local.u8 	[%rd67+10], %rs15;
	st.local.u8 	[%rd67+11], %rs15;
	st.local.u8 	[%rd67+12], %rs15;
	st.local.u8 	[%rd67+13], %rs15;
	st.local.u8 	[%rd67+14], %rs15;
	st.local.u8 	[%rd67+15], %rs15;
	add.s64 	%rd112, %rd112, 16;
	add.s64 	%rd111, %rd111, 16;
	setp.ne.s64 	%p12, %rd111, %rd23;
	@%p12 bra 	$L__BB0_16;
$L__BB0_17:
	setp.eq.s64 	%p13, %rd22, 0;
	@%p13 bra 	$L__BB0_26;
	and.b64  	%rd29, %rd21, 7;
	setp.lt.u64 	%p14, %rd22, 8;
	@%p14 bra 	$L__BB0_20;
	add.s64 	%rd68, %rd2, %rd112;
	mov.b16 	%rs16, 0;
	st.local.u8 	[%rd68], %rs16;
	st.local.u8 	[%rd68+1], %rs16;
	st.local.u8 	[%rd68+2], %rs16;
	st.local.u8 	[%rd68+3], %rs16;
	st.local.u8 	[%rd68+4], %rs16;
	st.local.u8 	[%rd68+5], %rs16;
	st.local.u8 	[%rd68+6], %rs16;
	st.local.u8 	[%rd68+7], %rs16;
	add.s64 	%rd112, %rd112, 8;
$L__BB0_20:
	setp.eq.s64 	%p15, %rd29, 0;
	@%p15 bra 	$L__BB0_26;
	and.b64  	%rd32, %rd21, 3;
	setp.lt.u64 	%p16, %rd29, 4;
	@%p16 bra 	$L__BB0_23;
	add.s64 	%rd69, %rd2, %rd112;
	mov.b16 	%rs17, 0;
	st.local.u8 	[%rd69], %rs17;
	st.local.u8 	[%rd69+1], %rs17;
	st.local.u8 	[%rd69+2], %rs17;
	st.local.u8 	[%rd69+3], %rs17;
	add.s64 	%rd112, %rd112, 4;
$L__BB0_23:
	setp.eq.s64 	%p17, %rd32, 0;
	@%p17 bra 	$L__BB0_26;
	mov.b64 	%rd116, 0;
$L__BB0_25:
	.pragma "nounroll";
	add.s64 	%rd71, %rd2, %rd112;
	mov.b16 	%rs18, 0;
	st.local.u8 	[%rd71], %rs18;
	add.s64 	%rd112, %rd112, 1;
	add.s64 	%rd116, %rd116, 1;
	setp.eq.s64 	%p18, %rd116, %rd32;
	@%p18 bra 	$L__BB0_26;
	bra.uni 	$L__BB0_25;
$L__BB0_26:
	ld.param.u64 	%rd101, [_Z12sha256KernelPKhmPj_param_1];
	shr.u64 	%rd72, %rd101, 53;
	add.s64 	%rd73, %rd2, %rd20;
	shr.u64 	%rd74, %rd101, 45;
	shr.u64 	%rd75, %rd101, 37;
	shr.u64 	%rd76, %rd101, 29;
	shr.u64 	%rd77, %rd101, 21;
	shr.u64 	%rd78, %rd101, 13;
	shr.u64 	%rd79, %rd101, 5;
	cvt.u16.u64 	%rs19, %rd101;
	shl.b16 	%rs20, %rs19, 3;
	cvt.u32.u64 	%r84, %rd76;
	cvt.u32.u64 	%r85, %rd75;
	prmt.b32 	%r86, %r85, %r84, 0x3340U;
	cvt.u32.u64 	%r87, %rd74;
	cvt.u32.u64 	%r88, %rd72;
	prmt.b32 	%r89, %r88, %r87, 0x3340U;
	prmt.b32 	%r90, %r89, %r86, 0x5410U;
	cvt.u32.u64 	%r91, %rd78;
	cvt.u32.u64 	%r92, %rd77;
	prmt.b32 	%r93, %r92, %r91, 0x3340U;
	cvt.u32.u64 	%r94, %rd79;
	cvt.u32.u16 	%r95, %rs20;
	prmt.b32 	%r96, %r94, %r95, 0x3340U;
	prmt.b32 	%r97, %r93, %r96, 0x5410U;
	st.local.v2.b32 	[%rd73+56], {%r90, %r97};
	setp.eq.s64 	%p19, %rd20, -64;
	mov.b32 	%r489, 1779033703;
	mov.b32 	%r488, -1150833019;
	mov.b32 	%r487, 1013904242;
	mov.b32 	%r486, -1521486534;
	mov.b32 	%r485, 1359893119;
	mov.b32 	%r484, -1694144372;
	mov.b32 	%r483, 528734635;
	mov.b32 	%r482, 1541459225;
	@%p19 bra 	$L__BB0_33;
	mov.b64 	%rd117, 0;
	mov.b32 	%r489, 1779033703;
	mov.b32 	%r488, -1150833019;
	mov.b32 	%r487, 1013904242;
	mov.b32 	%r486, -1521486534;
	mov.b32 	%r485, 1359893119;
	mov.b32 	%r484, -1694144372;
	mov.b32 	%r483, 528734635;
	mov.b32 	%r482, 1541459225;
	add.s64 	%rd40, %rd1, 40;
$L__BB0_28:
	add.s64 	%rd81, %rd2, %rd117;
	ld.local.v4.b32 	{%r107, %r108, %r109, %r110}, [%rd81];
	bfe.u32 	%r111, %r110, 16, 8;
	cvt.u16.u32 	%rs21, %r111;
	bfe.u32 	%r112, %r110, 8, 8;
	bfe.u32 	%r113, %r110, 0, 8;
	bfe.u32 	%r114, %r109, 16, 8;
	cvt.u16.u32 	%rs22, %r114;
	bfe.u32 	%r115, %r109, 8, 8;
	bfe.u32 	%r116, %r109, 0, 8;
	bfe.u32 	%r117, %r108, 16, 8;
	cvt.u16.u32 	%rs23, %r117;
	bfe.u32 	%r118, %r108, 8, 8;
	bfe.u32 	%r119, %r108, 0, 8;
	bfe.u32 	%r120, %r107, 16, 8;
	cvt.u16.u32 	%rs24, %r120;
	bfe.u32 	%r121, %r107, 8, 8;
	bfe.u32 	%r122, %r107, 0, 8;
	shl.b32 	%r123, %r122, 24;
	shl.b32 	%r124, %r121, 16;
	and.b32  	%r125, %r124, 16711680;
	or.b32  	%r126, %r125, %r123;
	and.b16  	%rs25, %rs24, 255;
	mul.wide.u16 	%r127, %rs25, 256;
	or.b32  	%r128, %r126, %r127;
	bfe.u32 	%r129, %r107, 24, 8;
	or.b32  	%r130, %r128, %r129;
	shl.b32 	%r131, %r119, 24;
	shl.b32 	%r132, %r118, 16;
	and.b32  	%r133, %r132, 16711680;
	or.b32  	%r134, %r133, %r131;
	and.b16  	%rs26, %rs23, 255;
	mul.wide.u16 	%r135, %rs26, 256;
	or.b32  	%r136, %r134, %r135;
	bfe.u32 	%r137, %r108, 24, 8;
	or.b32  	%r138, %r136, %r137;
	shl.b32 	%r139, %r116, 24;
	shl.b32 	%r140, %r115, 16;
	and.b32  	%r141, %r140, 16711680;
	or.b32  	%r142, %r141, %r139;
	and.b16  	%rs27, %rs22, 255;
	mul.wide.u16 	%r143, %rs27, 256;
	or.b32  	%r144, %r142, %r143;
	bfe.u32 	%r145, %r109, 24, 8;
	or.b32  	%r146, %r144, %r145;
	shl.b32 	%r147, %r113, 24;
	shl.b32 	%r148, %r112, 16;
	and.b32  	%r149, %r148, 16711680;
	or.b32  	%r150, %r149, %r147;
	and.b16  	%rs28, %rs21, 255;
	mul.wide.u16 	%r151, %rs28, 256;
	or.b32  	%r152, %r150, %r151;
	bfe.u32 	%r153, %r110, 24, 8;
	or.b32  	%r154, %r152, %r153;
	st.local.v4.u32 	[%rd1], {%r130, %r138, %r146, %r154};
	ld.local.v4.b32 	{%r155, %r156, %r157, %r158}, [%rd81+16];
	bfe.u32 	%r159, %r158, 16, 8;
	cvt.u16.u32 	%rs29, %r159;
	bfe.u32 	%r160, %r158, 8, 8;
	bfe.u32 	%r161, %r158, 0, 8;
	bfe.u32 	%r162, %r157, 16, 8;
	cvt.u16.u32 	%rs30, %r162;
	bfe.u32 	%r163, %r157, 8, 8;
	bfe.u32 	%r164, %r157, 0, 8;
	bfe.u32 	%r165, %r156, 16, 8;
	cvt.u16.u32 	%rs31, %r165;
	bfe.u32 	%r166, %r156, 8, 8;
	bfe.u32 	%r167, %r156, 0, 8;
	bfe.u32 	%r168, %r155, 16, 8;
	cvt.u16.u32 	%rs32, %r168;
	bfe.u32 	%r169, %r155, 8, 8;
	bfe.u32 	%r170, %r155, 0, 8;
	shl.b32 	%r171, %r170, 24;
	shl.b32 	%r172, %r169, 16;
	and.b32  	%r173, %r172, 16711680;
	or.b32  	%r174, %r173, %r171;
	and.b16  	%rs33, %rs32, 255;
	mul.wide.u16 	%r175, %rs33, 256;
	or.b32  	%r176, %r174, %r175;
	bfe.u32 	%r177, %r155, 24, 8;
	or.b32  	%r178, %r176, %r177;
	shl.b32 	%r179, %r167, 24;
	shl.b32 	%r180, %r166, 16;
	and.b32  	%r181, %r180, 16711680;
	or.b32  	%r182, %r181, %r179;
	and.b16  	%rs34, %rs31, 255;
	mul.wide.u16 	%r183, %rs34, 256;
	or.b32  	%r184, %r182, %r183;
	bfe.u32 	%r185, %r156, 24, 8;
	or.b32  	%r186, %r184, %r185;
	shl.b32 	%r187, %r164, 24;
	shl.b32 	%r188, %r163, 16;
	and.b32  	%r189, %r188, 16711680;
	or.b32  	%r190, %r189, %r187;
	and.b16  	%rs35, %rs30, 255;
	mul.wide.u16 	%r191, %rs35, 256;
	or.b32  	%r192, %r190, %r191;
	bfe.u32 	%r193, %r157, 24, 8;
	or.b32  	%r194, %r192, %r193;
	shl.b32 	%r195, %r161, 24;
	shl.b32 	%r196, %r160, 16;
	and.b32  	%r197, %r196, 16711680;
	or.b32  	%r198, %r197, %r195;
	and.b16  	%rs36, %rs29, 255;
	mul.wide.u16 	%r199, %rs36, 256;
	or.b32  	%r200, %r198, %r199;
	bfe.u32 	%r201, %r158, 24, 8;
	or.b32  	%r202, %r200, %r201;
	st.local.v4.u32 	[%rd1+16], {%r178, %r186, %r194, %r202};
	ld.local.v4.b32 	{%r203, %r204, %r205, %r206}, [%rd81+32];
	bfe.u32 	%r207, %r206, 16, 8;
	cvt.u16.u32 	%rs37, %r207;
	bfe.u32 	%r208, %r206, 8, 8;
	bfe.u32 	%r209, %r206, 0, 8;
	bfe.u32 	%r210, %r205, 16, 8;
	cvt.u16.u32 	%rs38, %r210;
	bfe.u32 	%r211, %r205, 8, 8;
	bfe.u32 	%r212, %r205, 0, 8;
	bfe.u32 	%r213, %r204, 16, 8;
	cvt.u16.u32 	%rs39, %r213;
	bfe.u32 	%r214, %r204, 8, 8;
	bfe.u32 	%r215, %r204, 0, 8;
	bfe.u32 	%r216, %r203, 16, 8;
	cvt.u16.u32 	%rs40, %r216;
	bfe.u32 	%r217, %r203, 8, 8;
	bfe.u32 	%r218, %r203, 0, 8;
	shl.b32 	%r219, %r218, 24;
	shl.b32 	%r220, %r217, 16;
	and.b32  	%r221, %r220, 16711680;
	or.b32  	%r222, %r221, %r219;
	and.b16  	%rs41, %rs40, 255;
	mul.wide.u16 	%r223, %rs41, 256;
	or.b32  	%r224, %r222, %r223;
	bfe.u32 	%r225, %r203, 24, 8;
	or.b32  	%r226, %r224, %r225;
	shl.b32 	%r227, %r215, 24;
	shl.b32 	%r228, %r214, 16;
	and.b32  	%r229, %r228, 16711680;
	or.b32  	%r230, %r229, %r227;
	and.b16  	%rs42, %rs39, 255;
	mul.wide.u16 	%r231, %rs42, 256;
	or.b32  	%r232, %r230, %r231;
	bfe.u32 	%r233, %r204, 24, 8;
	or.b32  	%r234, %r232, %r233;
	shl.b32 	%r235, %r212, 24;
	shl.b32 	%r236, %r211, 16;
	and.b32  	%r237, %r236, 16711680;
	or.b32  	%r238, %r237, %r235;
	and.b16  	%rs43, %rs38, 255;
	mul.wide.u16 	%r239, %rs43, 256;
	or.b32  	%r240, %r238, %r239;
	bfe.u32 	%r241, %r205, 24, 8;
	or.b32  	%r242, %r240, %r241;
	shl.b32 	%r243, %r209, 24;
	shl.b32 	%r244, %r208, 16;
	and.b32  	%r245, %r244, 16711680;
	or.b32  	%r246, %r245, %r243;
	and.b16  	%rs44, %rs37, 255;
	mul.wide.u16 	%r247, %rs44, 256;
	or.b32  	%r248, %r246, %r247;
	bfe.u32 	%r249, %r206, 24, 8;
	or.b32  	%r250, %r248, %r249;
	st.local.v4.u32 	[%rd1+32], {%r226, %r234, %r242, %r250};
	ld.local.v4.b32 	{%r251, %r252, %r253, %r254}, [%rd81+48];
	bfe.u32 	%r255, %r254, 16, 8;
	cvt.u16.u32 	%rs45, %r255;
	bfe.u32 	%r256, %r254, 8, 8;
	bfe.u32 	%r257, %r254, 0, 8;
	bfe.u32 	%r258, %r253, 16, 8;
	cvt.u16.u32 	%rs46, %r258;
	bfe.u32 	%r259, %r253, 8, 8;
	bfe.u32 	%r260, %r253, 0, 8;
	bfe.u32 	%r261, %r252, 16, 8;
	cvt.u16.u32 	%rs47, %r261;
	bfe.u32 	%r262, %r252, 8, 8;
	bfe.u32 	%r263, %r252, 0, 8;
	bfe.u32 	%r264, %r251, 16, 8;
	cvt.u16.u32 	%rs48, %r264;
	bfe.u32 	%r265, %r251, 8, 8;
	bfe.u32 	%r266, %r251, 0, 8;
	shl.b32 	%r267, %r266, 24;
	shl.b32 	%r268, %r265, 16;
	and.b32  	%r269, %r268, 16711680;
	or.b32  	%r270, %r269, %r267;
	and.b16  	%rs49, %rs48, 255;
	mul.wide.u16 	%r271, %rs49, 256;
	or.b32  	%r272, %r270, %r271;
	bfe.u32 	%r273, %r251, 24, 8;
	or.b32  	%r274, %r272, %r273;
	shl.b32 	%r275, %r263, 24;
	shl.b32 	%r276, %r262, 16;
	and.b32  	%r277, %r276, 16711680;
	or.b32  	%r278, %r277, %r275;
	and.b16  	%rs50, %rs47, 255;
	mul.wide.u16 	%r279, %rs50, 256;
	or.b32  	%r280, %r278, %r279;
	bfe.u32 	%r281, %r252, 24, 8;
	or.b32  	%r282, %r280, %r281;
	shl.b32 	%r283, %r260, 24;
	shl.b32 	%r284, %r259, 16;
	and.b32  	%r285, %r284, 16711680;
	or.b32  	%r286, %r285, %r283;
	and.b16  	%rs51, %rs46, 255;
	mul.wide.u16 	%r287, %rs51, 256;
	or.b32  	%r288, %r286, %r287;
	bfe.u32 	%r289, %r253, 24, 8;
	or.b32  	%r290, %r288, %r289;
	shl.b32 	%r291, %r257, 24;
	shl.b32 	%r292, %r256, 16;
	and.b32  	%r293, %r292, 16711680;
	or.b32  	%r294, %r293, %r291;
	and.b16  	%rs52, %rs45, 255;
	mul.wide.u16 	%r295, %rs52, 256;
	or.b32  	%r296, %r294, %r295;
	bfe.u32 	%r297, %r254, 24, 8;
	or.b32  	%r298, %r296, %r297;
	st.local.v4.u32 	[%rd1+48], {%r274, %r282, %r290, %r298};
	mov.b64 	%rd82, {%r242, %r299};
	cvt.u32.u64 	%r471, %rd82;
	mov.b32 	%r472, 0;
	mov.u64 	%rd118, %rd40;
$L__BB0_29:
	add.s64 	%rd42, %rd118, 16;
	ld.local.v2.u32 	{%r13, %r300}, [%rd118+16];
	shf.l.wrap.b32 	%r301, %r13, %r13, 15;
	shf.l.wrap.b32 	%r302, %r13, %r13, 13;
	xor.b32  	%r303, %r301, %r302;
	shr.u32 	%r304, %r13, 10;
	xor.b32  	%r305, %r303, %r304;
	ld.local.u32 	%r306, [%rd118+-4];
	add.s32 	%r307, %r305, %r306;
	ld.local.v4.u32 	{%r308, %r309, %r310, %r311}, [%rd118+-40];
	mov.b64 	%rd83, {%r310, %r311};
	shf.l.wrap.b32 	%r312, %r309, %r309, 25;
	shf.l.wrap.b32 	%r313, %r309, %r309, 14;
	xor.b32  	%r314, %r312, %r313;
	shr.u32 	%r315, %r309, 3;
	xor.b32  	%r316, %r314, %r315;
	add.s32 	%r317, %r307, %r308;
	add.s32 	%r318, %r317, %r316;
	shf.l.wrap.b32 	%r319, %r300, %r300, 15;
	shf.l.wrap.b32 	%r320, %r300, %r300, 13;
	xor.b32  	%r321, %r319, %r320;
	shr.u32 	%r322, %r300, 10;
	xor.b32  	%r323, %r321, %r322;
	add.s32 	%r324, %r323, %r471;
	shf.l.wrap.b32 	%r325, %r310, %r310, 25;
	shf.l.wrap.b32 	%r326, %r310, %r310, 14;
	xor.b32  	%r327, %r325, %r326;
	shr.u32 	%r328, %r310, 3;
	xor.b32  	%r329, %r327, %r328;
	add.s32 	%r330, %r324, %r309;
	add.s32 	%r331, %r330, %r329;
	st.local.v2.u32 	[%rd118+24], {%r318, %r331};
	shf.l.wrap.b32 	%r332, %r318, %r318, 15;
	shf.l.wrap.b32 	%r333, %r318, %r318, 13;
	xor.b32  	%r334, %r332, %r333;
	shr.u32 	%r335, %r318, 10;
	xor.b32  	%r336, %r334, %r335;
	ld.local.u32 	%r337, [%rd118+4];
	add.s32 	%r338, %r336, %r337;
	shf.l.wrap.b32 	%r339, %r311, %r311, 25;
	shf.l.wrap.b32 	%r340, %r311, %r311, 14;
	xor.b32  	%r341, %r339, %r340;
	shr.u32 	%r342, %r311, 3;
	xor.b32  	%r343, %r341, %r342;
	add.s32 	%r344, %r338, %r310;
	add.s32 	%r345, %r344, %r343;
	st.local.u32 	[%rd118+32], %r345;
	shf.l.wrap.b32 	%r346, %r331, %r331, 15;
	shf.l.wrap.b32 	%r347, %r331, %r331, 13;
	xor.b32  	%r348, %r346, %r347;
	shr.u32 	%r349, %r331, 10;
	xor.b32  	%r350, %r348, %r349;
	ld.local.u32 	%r351, [%rd118+8];
	add.s32 	%r352, %r350, %r351;
	ld.local.u32 	%r353, [%rd118+-24];
	shf.l.wrap.b32 	%r354, %r353, %r353, 25;
	shf.l.wrap.b32 	%r355, %r353, %r353, 14;
	xor.b32  	%r356, %r354, %r355;
	shr.u32 	%r357, %r353, 3;
	xor.b32  	%r358, %r356, %r357;
	{ .reg .b32 tmp; mov.b64 {tmp, %r359}, %rd83; }
	add.s32 	%r360, %r352, %r359;
	add.s32 	%r361, %r360, %r358;
	st.local.u32 	[%rd118+36], %r361;
	add.s32 	%r472, %r472, 4;
	setp.ne.s32 	%p20, %r472, 48;
	mov.u32 	%r471, %r13;
	mov.u64 	%rd118, %rd42;
	@%p20 bra 	$L__BB0_29;
	mov.b32 	%r473, 0;
	mov.u32 	%r474, %r482;
	mov.u32 	%r475, %r489;
	mov.u32 	%r476, %r488;
	mov.u32 	%r477, %r487;
	mov.u32 	%r478, %r486;
	mov.u32 	%r479, %r485;
	mov.u32 	%r480, %r484;
	mov.u32 	%r481, %r483;
$L__BB0_31:
	shf.l.wrap.b32 	%r363, %r479, %r479, 26;
	shf.l.wrap.b32 	%r364, %r479, %r479, 21;
	xor.b32  	%r365, %r363, %r364;
	shf.l.wrap.b32 	%r366, %r479, %r479, 7;
	xor.b32  	%r367, %r365, %r366;
	and.b32  	%r368, %r479, %r480;
	not.b32 	%r369, %r479;
	and.b32  	%r370, %r481, %r369;
	or.b32  	%r371, %r368, %r370;
	mul.wide.u32 	%rd84, %r473, 4;
	mov.u64 	%rd85, k;
	add.s64 	%rd86, %rd85, %rd84;
	ld.const.u32 	%r372, [%rd86];
	add.s64 	%rd87, %rd1, %rd84;
	ld.local.v4.u32 	{%r373, %r374, %r375, %r376}, [%rd87];
	add.s32 	%r377, %r367, %r371;
	add.s32 	%r378, %r377, %r474;
	add.s32 	%r379, %r378, %r372;
	add.s32 	%r380, %r379, %r373;
	shf.l.wrap.b32 	%r381, %r475, %r475, 30;
	shf.l.wrap.b32 	%r382, %r475, %r475, 19;
	xor.b32  	%r383, %r381, %r382;
	shf.l.wrap.b32 	%r384, %r475, %r475, 10;
	xor.b32  	%r385, %r383, %r384;
	xor.b32  	%r386, %r476, %r477;
	and.b32  	%r387, %r475, %r386;
	and.b32  	%r388, %r476, %r477;
	xor.b32  	%r389, %r387, %r388;
	add.s32 	%r390, %r385, %r389;
	add.s32 	%r474, %r380, %r478;
	add.s32 	%r478, %r390, %r380;
	shf.l.wrap.b32 	%r391, %r474, %r474, 26;
	shf.l.wrap.b32 	%r392, %r474, %r474, 21;
	xor.b32  	%r393, %r391, %r392;
	shf.l.wrap.b32 	%r394, %r474, %r474, 7;
	xor.b32  	%r395, %r393, %r394;
	and.b32  	%r396, %r474, %r479;
	not.b32 	%r397, %r474;
	and.b32  	%r398, %r480, %r397;
	or.b32  	%r399, %r396, %r398;
	ld.const.u32 	%r400, [%rd86+4];
	add.s32 	%r401, %r395, %r399;
	add.s32 	%r402, %r401, %r481;
	add.s32 	%r403, %r402, %r400;
	add.s32 	%r404, %r403, %r374;
	shf.l.wrap.b32 	%r405, %r478, %r478, 30;
	shf.l.wrap.b32 	%r406, %r478, %r478, 19;
	xor.b32  	%r407, %r405, %r406;
	shf.l.wrap.b32 	%r408, %r478, %r478, 10;
	xor.b32  	%r409, %r407, %r408;
	xor.b32  	%r410, %r475, %r476;
	and.b32  	%r411, %r478, %r410;
	and.b32  	%r412, %r475, %r476;
	xor.b32  	%r413, %r411, %r412;
	add.s32 	%r414, %r409, %r413;
	add.s32 	%r481, %r404, %r477;
	add.s32 	%r477, %r414, %r404;
	shf.l.wrap.b32 	%r415, %r481, %r481, 26;
	shf.l.wrap.b32 	%r416, %r481, %r481, 21;
	xor.b32  	%r417, %r415, %r416;
	shf.l.wrap.b32 	%r418, %r481, %r481, 7;
	xor.b32  	%r419, %r417, %r418;
	and.b32  	%r420, %r481, %r474;
	not.b32 	%r421, %r481;
	and.b32  	%r422, %r479, %r421;
	or.b32  	%r423, %r420, %r422;
	ld.const.u32 	%r424, [%rd86+8];
	add.s32 	%r425, %r419, %r423;
	add.s32 	%r426, %r425, %r480;
	add.s32 	%r427, %r426, %r424;
	add.s32 	%r428, %r427, %r375;
	shf.l.wrap.b32 	%r429, %r477, %r477, 30;
	shf.l.wrap.b32 	%r430, %r477, %r477, 19;
	xor.b32  	%r431, %r429, %r430;
	shf.l.wrap.b32 	%r432, %r477, %r477, 10;
	xor.b32  	%r433, %r431, %r432;
	xor.b32  	%r434, %r478, %r475;
	and.b32  	%r435, %r477, %r434;
	and.b32  	%r436, %r478, %r475;
	xor.b32  	%r437, %r435, %r436;
	add.s32 	%r438, %r433, %r437;
	add.s32 	%r480, %r428, %r476;
	add.s32 	%r476, %r438, %r428;
	shf.l.wrap.b32 	%r439, %r480, %r480, 26;
	shf.l.wrap.b32 	%r440, %r480, %r480, 21;
	xor.b32  	%r441, %r439, %r440;
	shf.l.wrap.b32 	%r442, %r480, %r480, 7;
	xor.b32  	%r443, %r441, %r442;
	and.b32  	%r444, %r480, %r481;
	not.b32 	%r445, %r480;
	and.b32  	%r446, %r474, %r445;
	or.b32  	%r447, %r444, %r446;
	ld.const.u32 	%r448, [%rd86+12];
	add.s32 	%r449, %r443, %r447;
	add.s32 	%r450, %r449, %r479;
	add.s32 	%r451, %r450, %r448;
	add.s32 	%r452, %r451, %r376;
	shf.l.wrap.b32 	%r453, %r476, %r476, 30;
	shf.l.wrap.b32 	%r454, %r476, %r476, 19;
	xor.b32  	%r455, %r453, %r454;
	shf.l.wrap.b32 	%r456, %r476, %r476, 10;
	xor.b32  	%r457, %r455, %r456;
	xor.b32  	%r458, %r477, %r478;
	and.b32  	%r459, %r476, %r458;
	and.b32  	%r460, %r477, %r478;
	xor.b32  	%r461, %r459, %r460;
	add.s32 	%r462, %r457, %r461;
	add.s32 	%r479, %r452, %r475;
	add.s32 	%r475, %r462, %r452;
	add.s32 	%r473, %r473, 4;
	setp.ne.s32 	%p21, %r473, 64;
	@%p21 bra 	$L__BB0_31;
	ld.param.u64 	%rd102, [_Z12sha256KernelPKhmPj_param_1];
	add.s32 	%r489, %r489, %r475;
	add.s32 	%r488, %r488, %r476;
	add.s32 	%r487, %r487, %r477;
	add.s32 	%r486, %r486, %r478;
	add.s32 	%r485, %r485, %r479;
	add.s32 	%r484, %r484, %r480;
	add.s32 	%r483, %r483, %r481;
	add.s32 	%r482, %r482, %r474;
	add.s64 	%rd117, %rd117, 64;
	add.s64 	%rd88, %rd102, 8;
	and.b64  	%rd89, %rd88, -64;
	add.s64 	%rd90, %rd89, 64;
	setp.lt.u64 	%p22, %rd117, %rd90;
	@%p22 bra 	$L__BB0_28;
$L__BB0_33:
	ld.param.u64 	%rd103, [_Z12sha256KernelPKhmPj_param_2];
	cvta.to.global.u64 	%rd91, %rd103;
	st.global.u32 	[%rd91], %r489;
	st.global.u32 	[%rd91+4], %r488;
	st.global.u32 	[%rd91+8], %r487;
	st.global.u32 	[%rd91+12], %r486;
	st.global.u32 	[%rd91+16], %r485;
	st.global.u32 	[%rd91+20], %r484;
	st.global.u32 	[%rd91+24], %r483;
	st.global.u32 	[%rd91+28], %r482;
	ret;

}


// ===== COMPILED SASS (sm_100) =====

	.target	sm_100

	.elftype	@"ET_EXEC"


//--------------------- .note.nv.tkinfo           --------------------------
	.section	.note.nv.tkinfo,"",@"SHT_NOTE"
	.sectionflags	@"SHF_NOTE_NV_TKINFO"
	.tkinfo
        /*0018*/ 	.word	0x00000002
        /*0030*/ 	.string	""
        /*0030*/ 	.string	"ptxas"
        /*0030*/ 	.string	"Cuda compilation tools, release 13.0, V13.0.88"
        /*0030*/ 	.string	"Build cuda_13.0.r13.0/compiler.36424714_0"
        /*0030*/ 	.string	"-arch sm_100 -m 64 "



//--------------------- .note.nv.cuinfo           --------------------------
	.section	.note.nv.cuinfo,"",@"SHT_NOTE"
	.sectionflags	@"SHF_NOTE_NV_CUINFO"
        /*0018*/ 	.short	0x0002
        /*001a*/ 	.short	0x0064
        /*001c*/ 	.short	0x0082
	.zero		2


//--------------------- .nv.info                  --------------------------
	.section	.nv.info,"",@"SHT_CUDA_INFO"
	.align	4


	//----- nvinfo : EIATTR_REGCOUNT
	.align		4
        /*0000*/ 	.byte	0x04, 0x2f
        /*0002*/ 	.short	(.L_2 - .L_1)
	.align		4
.L_1:
        /*0004*/ 	.word	index@(_Z12sha256KernelPKhmPj)
        /*0008*/ 	.word	0x00000019


	//----- nvinfo : EIATTR_FRAME_SIZE
	.align		4
.L_2:
        /*000c*/ 	.byte	0x04, 0x11
        /*000e*/ 	.short	(.L_4 - .L_3)
	.align		4
.L_3:
        /*0010*/ 	.word	index@(_Z12sha256KernelPKhmPj)
        /*0014*/ 	.word	0x00000200


	//----- nvinfo : EIATTR_MIN_STACK_SIZE
	.align		4
.L_4:
        /*0018*/ 	.byte	0x04, 0x12
        /*001a*/ 	.short	(.L_6 - .L_5)
	.align		4
.L_5:
        /*001c*/ 	.word	index@(_Z12sha256KernelPKhmPj)
        /*0020*/ 	.word	0x00000200
.L_6:


//--------------------- .nv.compat                --------------------------
	.section	.nv.compat,"",@"SHT_CUDA_COMPAT_INFO"
	.align	4
        /*0000*/ 	.byte	0x02, 0x09, 0x00, 0x00, 0x02, 0x02, 0x01, 0x00, 0x02, 0x05, 0x05, 0x00, 0x03, 0x07, 0x01, 0x01
        /*0010*/ 	.byte	0x02, 0x03, 0x00, 0x00, 0x02, 0x06, 0x01, 0x00, 0x04, 0x0b, 0x08, 0x00, 0x09, 0x00, 0x00, 0x00
        /*0020*/ 	.byte	0x00, 0x00, 0x00, 0x00


//--------------------- .nv.info._Z12sha256KernelPKhmPj --------------------------
	.section	.nv.info._Z12sha256KernelPKhmPj,"",@"SHT_CUDA_INFO"
	.sectionflags	@""
	.align	4


	//----- nvinfo : EIATTR_CUDA_API_VERSION
	.align		4
        /*0000*/ 	.byte	0x04, 0x37
        /*0002*/ 	.short	(.L_8 - .L_7)
.L_7:
        /*0004*/ 	.word	0x00000082


	//----- nvinfo : EIATTR_KPARAM_INFO
	.align		4
.L_8:
        /*0008*/ 	.byte	0x04, 0x17
        /*000a*/ 	.short	(.L_10 - .L_9)
.L_9:
        /*000c*/ 	.word	0x00000000
        /*0010*/ 	.short	0x0002
        /*0012*/ 	.short	0x0010
        /*0014*/ 	.byte	0x00, 0xf5, 0x21, 0x00


	//----- nvinfo : EIATTR_KPARAM_INFO
	.align		4
.L_10:
        /*0018*/ 	.byte	0x04, 0x17
        /*001a*/ 	.short	(.L_12 - .L_11)
.L_11:
        /*001c*/ 	.word	0x00000000
        /*0020*/ 	.short	0x0001
        /*0022*/ 	.short	0x0008
        /*0024*/ 	.byte	0x00, 0xf0, 0x21, 0x00


	//----- nvinfo : EIATTR_KPARAM_INFO
	.align		4
.L_12:
        /*0028*/ 	.byte	0x04, 0x17
        /*002a*/ 	.short	(.L_14 - .L_13)
.L_13:
        /*002c*/ 	.word	0x00000000
        /*0030*/ 	.short	0x0000
        /*0032*/ 	.short	0x0000
        /*0034*/ 	.byte	0x00, 0xf5, 0x21, 0x00


	//----- nvinfo : EIATTR_SPARSE_MMA_MASK
	.align		4
.L_14:
        /*0038*/ 	.byte	0x03, 0x50
        /*003a*/ 	.short	0x0000


	//----- nvinfo : EIATTR_MAXREG_COUNT
	.align		4
        /*003c*/ 	.byte	0x03, 0x1b
        /*003e*/ 	.short	0x00ff


	//----- nvinfo : EIATTR_MERCURY_ISA_VERSION
	.align		4
        /*0040*/ 	.byte	0x03, 0x5f
        /*0042*/ 	.short	0x0101


	//----- nvinfo : EIATTR_VRC_CTA_INIT_COUNT
	.align		4
        /*0044*/ 	.byte	0x02, 0x4a
	.zero		1
	.zero		1


	//----- nvinfo : EIATTR_EXIT_INSTR_OFFSETS
	.align		4
        /*0048*/ 	.byte	0x04, 0x1c
        /*004a*/ 	.short	(.L_16 - .L_15)


	//   ....[0]....
.L_15:
        /*004c*/ 	.word	0x00002410


	//----- nvinfo : EIATTR_CBANK_PARAM_SIZE
	.align		4
.L_16:
        /*0050*/ 	.byte	0x03, 0x19
        /*0052*/ 	.short	0x0018


	//----- nvinfo : EIATTR_PARAM_CBANK
	.align		4
        /*0054*/ 	.byte	0x04, 0x0a
        /*0056*/ 	.short	(.L_18 - .L_17)
	.align		4
.L_17:
        /*0058*/ 	.word	index@(.nv.constant0._Z12sha256KernelPKhmPj)
        /*005c*/ 	.short	0x0380
        /*005e*/ 	.short	0x0018


	//----- nvinfo : EIATTR_SW_WAR
	.align		4
.L_18:
        /*0060*/ 	.byte	0x04, 0x36
        /*0062*/ 	.short	(.L_20 - .L_19)
.L_19:
        /*0064*/ 	.word	0x00000008
.L_20:


//--------------------- .nv.callgraph             --------------------------
	.section	.nv.callgraph,"",@"SHT_CUDA_CALLGRAPH"
	.align	4
	.sectionentsize	8
	.align		4
        /*0000*/ 	.word	0x00000000
	.align		4
        /*0004*/ 	.word	0xffffffff
	.align		4
        /*0008*/ 	.word	0x00000000
	.align		4
        /*000c*/ 	.word	0xfffffffe
	.align		4
        /*0010*/ 	.word	0x00000000
	.align		4
        /*0014*/ 	.word	0xfffffffd
	.align		4
        /*0018*/ 	.word	0x00000000
	.align		4
        /*001c*/ 	.word	0xfffffffc


//--------------------- .nv.constant3             --------------------------
	.section	.nv.constant3,"a",@progbits
	.align	4
.nv.constant3:
	.type		k,@object
	.size		k,(.L_0 - k)
k:
        /*0000*/ 	.byte	0x98, 0x2f, 0x8a, 0x42, 0x91, 0x44, 0x37, 0x71, 0xcf, 0xfb, 0xc0, 0xb5, 0xa5, 0xdb, 0xb5, 0xe9
        /* <DEDUP_REMOVED lines=15> */
.L_0:


//--------------------- .text._Z12sha256KernelPKhmPj --------------------------
	.section	.text._Z12sha256KernelPKhmPj,"ax",@progbits
	.align	128
        .global         _Z12sha256KernelPKhmPj
        .type           _Z12sha256KernelPKhmPj,@function
        .size           _Z12sha256KernelPKhmPj,(.L_x_16 - _Z12sha256KernelPKhmPj)
        .other          _Z12sha256KernelPKhmPj,@"STO_CUDA_ENTRY STV_DEFAULT"
_Z12sha256KernelPKhmPj:
.text._Z12sha256KernelPKhmPj:
[----:B------:R-:W0:Y:S08]  /*0000*/  LDC R1, c[0x0][0x37c] ;  /* 0x0000df00ff017b82 */ /* 0x000e300000000800 */
[----:B------:R-:W1:Y:S01]  /*0010*/  LDC.64 R2, c[0x0][0x388] ;  /* 0x0000e200ff027b82 */ /* 0x000e620000000a00 */
[----:B------:R-:W2:Y:S01]  /*0020*/  LDCU.64 UR30, c[0x0][0x358] ;  /* 0x00006b00ff1e77ac */ /* 0x000ea20008000a00 */
[----:B0-----:R-:W-:Y:S01]  /*0030*/  VIADD R1, R1, 0xfffffe00 ;  /* 0xfffffe0001017836 */ /* 0x001fe20000000000 */
[----:B-1----:R-:W-:-:S04]  /*0040*/  ISETP.NE.U32.AND P0, PT, R2, RZ, PT ;  /* 0x000000ff0200720c */ /* 0x002fc80003f05070 */
[----:B------:R-:W-:-:S13]  /*0050*/  ISETP.NE.AND.EX P0, PT, R3, RZ, PT, P0 ;  /* 0x000000ff0300720c */ /* 0x000fda0003f05300 */
[----:B--2---:R-:W-:Y:S05]  /*0060*/  @!P0 BRA `(.L_x_0) ;  /* 0x0000000400d48947 */ /* 0x004fea0003800000 */
[----:B------:R-:W-:Y:S01]  /*0070*/  ISETP.GE.U32.AND P0, PT, R2, 0x10, PT ;  /* 0x000000100200780c */ /* 0x000fe20003f06070 */
[----:B------:R-:W-:Y:S02]  /*0080*/  IMAD.MOV.U32 R0, RZ, RZ, RZ ;  /* 0x000000ffff007224 */ /* 0x000fe400078e00ff */
[----:B------:R-:W-:Y:S01]  /*0090*/  IMAD.MOV.U32 R4, RZ, RZ, RZ ;  /* 0x000000ffff047224 */ /* 0x000fe200078e00ff */
[----:B------:R-:W-:-:S13]  /*00a0*/  ISETP.GE.U32.AND.EX P0, PT, R3, RZ, PT, P0 ;  /* 0x000000ff0300720c */ /* 0x000fda0003f06100 */
[----:B------:R-:W-:Y:S05]  /*00b0*/  @!P0 BRA `(.L_x_1) ;  /* 0x0000000000ac8947 */ /* 0x000fea0003800000 */
[----:B------:R-:W-:Y:S01]  /*00c0*/  IMAD.MOV.U32 R0, RZ, RZ, RZ ;  /* 0x000000ffff007224 */ /* 0x000fe200078e00ff */
[----:B------:R-:W0:Y:S01]  /*00d0*/  LDCU.64 UR4, c[0x0][0x380] ;  /* 0x00007000ff0477ac */ /* 0x000e220008000a00 */
[----:B------:R-:W-:-:S07]  /*00e0*/  IMAD.MOV.U32 R8, RZ, RZ, RZ ;  /* 0x000000ffff087224 */ /* 0x000fce00078e00ff */
.L_x_2:
[----:B01----:R-:W-:-:S04]  /*00f0*/  IADD3 R4, P0, PT, R0, UR4, RZ ;  /* 0x0000000400047c10 */ /* 0x003fc8000ff1e0ff */
[----:B------:R-:W-:-:S05]  /*0100*/  IADD3.X R5, PT, PT, R8, UR5, RZ, P0, !PT ;  /* 0x0000000508057c10 */ /* 0x000fca00087fe4ff */
[----:B------:R-:W2:Y:S04]  /*0110*/  LDG.E.U8 R6, desc[UR30][R4.64+0xf] ;  /* 0x00000f1e04067981 */ /* 0x000ea8000c1e1100 */
[----:B------:R-:W2:Y:S04]  /*0120*/  LDG.E.U8 R7, desc[UR30][R4.64+0xe] ;  /* 0x00000e1e04077981 */ /* 0x000ea8000c1e1100 */
[----:B------:R-:W3:Y:S04]  /*0130*/  LDG.E.U8 R9, desc[UR30][R4.64+0xd] ;  /* 0x00000d1e04097981 */ /* 0x000ee8000c1e1100 */
[----:B------:R-:W3:Y:S04]  /*0140*/  LDG.E.U8 R10, desc[UR30][R4.64+0xc] ;  /* 0x00000c1e040a7981 */ /* 0x000ee8000c1e1100 */
[----:B------:R-:W4:Y:S04]  /*0150*/  LDG.E.U8 R11, desc[UR30][R4.64+0xb] ;  /* 0x00000b1e040b7981 */ /* 0x000f28000c1e1100 */
[----:B------:R-:W4:Y:S04]  /*0160*/  LDG.E.U8 R12, desc[UR30][R4.64+0xa] ;  /* 0x00000a1e040c7981 */ /* 0x000f28000c1e1100 */
[----:B------:R-:W5:Y:S04]  /*0170*/  LDG.E.U8 R13, desc[UR30][R4.64+0x9] ;  /* 0x0000091e040d7981 */ /* 0x000f68000c1e1100 */
        /* <DEDUP_REMOVED lines=8> */
[----:B------:R0:W5:Y:S01]  /*0200*/  LDG.E.U8 R22, desc[UR30][R4.64] ;  /* 0x0000001e04167981 */ /* 0x000162000c1e1100 */
[----:B--2---:R-:W-:-:S02]  /*0210*/  PRMT R7, R7, 0x3340, R6 ;  /* 0x0000334007077816 */ /* 0x004fc40000000006 */
[----:B---3--:R-:W-:Y:S01]  /*0220*/  PRMT R10, R10, 0x3340, R9 ;  /* 0x000033400a0a7816 */ /* 0x008fe20000000009 */
[----:B------:R-:W-:Y:S01]  /*0230*/  IMAD.IADD R9, R1, 0x1, R0 ;  /* 0x0000000101097824 */ /* 0x000fe200078e0200 */
[----:B------:R-:W-:Y:S02]  /*0240*/  IADD3 R0, P0, PT, R0, 0x10, RZ ;  /* 0x0000001000007810 */ /* 0x000fe40007f1e0ff */
[----:B------:R-:W-:-:S03]  /*0250*/  PRMT R7, R10, 0x5410, R7 ;  /* 0x000054100a077816 */ /* 0x000fc60000000007 */
[----:B------:R-:W-:Y:S01]  /*0260*/  IMAD.X R8, RZ, RZ, R8, P0 ;  /* 0x000000ffff087224 */ /* 0x000fe200000e0608 */
[----:B----4-:R-:W-:Y:S02]  /*0270*/  PRMT R6, R12, 0x3340, R11 ;  /* 0x000033400c067816 */ /* 0x010fe4000000000b */
[----:B------:R-:W-:-:S04]  /*0280*/  LOP3.LUT R11, R2, 0xfffffff0, RZ, 0xc0, !PT ;  /* 0xfffffff0020b7812 */ /* 0x000fc800078ec0ff */
[----:B------:R-:W-:Y:S02]  /*0290*/  ISETP.NE.U32.AND P0, PT, R0, R11, PT ;  /* 0x0000000b0000720c */ /* 0x000fe40003f05070 */
[----:B-----5:R-:W-:Y:S02]  /*02a0*/  PRMT R13, R14, 0x3340, R13 ;  /* 0x000033400e0d7816 */ /* 0x020fe4000000000d */
[----:B------:R-:W-:Y:S02]  /*02b0*/  ISETP.NE.AND.EX P0, PT, R8, R3, PT, P0 ;  /* 0x000000030800720c */ /* 0x000fe40003f05300 */
[----:B------:R-:W-:Y:S02]  /*02c0*/  PRMT R6, R13, 0x5410, R6 ;  /* 0x000054100d067816 */ /* 0x000fe40000000006 */
[----:B------:R-:W-:Y:S02]  /*02d0*/  PRMT R15, R16, 0x3340, R15 ;  /* 0x00003340100f7816 */ /* 0x000fe4000000000f */
[----:B------:R-:W-:-:S04]  /*02e0*/  PRMT R18, R18, 0x3340, R17 ;  /* 0x0000334012127816 */ /* 0x000fc80000000011 */
[----:B0-----:R-:W-:Y:S02]  /*02f0*/  PRMT R5, R18, 0x5410, R15 ;  /* 0x0000541012057816 */ /* 0x001fe4000000000f */
[----:B------:R-:W-:Y:S02]  /*0300*/  PRMT R19, R20, 0x3340, R19 ;  /* 0x0000334014137816 */ /* 0x000fe40000000013 */
[----:B------:R-:W-:-:S04]  /*0310*/  PRMT R22, R22, 0x3340, R21 ;  /* 0x0000334016167816 */ /* 0x000fc80000000015 */
[----:B------:R-:W-:-:S05]  /*0320*/  PRMT R4, R22, 0x5410, R19 ;  /* 0x0000541016047816 */ /* 0x000fca0000000013 */
[----:B------:R1:W-:Y:S01]  /*0330*/  STL.128 [R9+0x100], R4 ;  /* 0x0001000409007387 */ /* 0x0003e20000100c00 */
[----:B------:R-:W-:Y:S05]  /*0340*/  @P0 BRA `(.L_x_2) ;  /* 0xfffffffc00680947 */ /* 0x000fea000383ffff */
[----:B-1----:R-:W0:Y:S01]  /*0350*/  LDC R4, c[0x0][0x38c] ;  /* 0x0000e300ff047b82 */ /* 0x002e220000000800 */
[----:B------:R-:W-:-:S07]  /*0360*/  IMAD.MOV.U32 R0, RZ, RZ, R11 ;  /* 0x000000ffff007224 */ /* 0x000fce00078e000b */
.L_x_1:
[----:B------:R-:W-:-:S04]  /*0370*/  LOP3.LUT R5, R2, 0xf, RZ, 0xc0, !PT ;  /* 0x0000000f02057812 */ /* 0x000fc800078ec0ff */
[----:B------:R-:W-:-:S04]  /*0380*/  ISETP.NE.U32.AND P0, PT, R5, RZ, PT ;  /* 0x000000ff0500720c */ /* 0x000fc80003f05070 */
[----:B------:R-:W-:-:S13]  /*0390*/  ISETP.NE.AND.EX P0, PT, RZ, RZ, PT, P0 ;  /* 0x000000ffff00720c */ /* 0x000fda0003f05300 */
[----:B------:R-:W-:Y:S05]  /*03a0*/  @!P0 BRA `(.L_x_0) ;  /* 0x0000000400048947 */ /* 0x000fea0003800000 */
[----:B------:R-:W-:Y:S02]  /*03b0*/  ISETP.GE.U32.AND P1, PT, R5, 0x8, PT ;  /* 0x000000080500780c */ /* 0x000fe40003f26070 */
[----:B------:R-:W-:Y:S02]  /*03c0*/  LOP3.LUT R16, R2, 0x7, RZ, 0xc0, !PT ;  /* 0x0000000702107812 */ /* 0x000fe400078ec0ff */
[----:B------:R-:W-:Y:S02]  /*03d0*/  ISETP.GE.U32.AND.EX P1, PT, RZ, RZ, PT, P1 ;  /* 0x000000ffff00720c */ /* 0x000fe40003f26110 */
[----:B------:R-:W-:-:S04]  /*03e0*/  ISETP.NE.U32.AND P0, PT, R16, RZ, PT ;  /* 0x000000ff1000720c */ /* 0x000fc80003f05070 */
[----:B------:R-:W-:-:S07]  /*03f0*/  ISETP.NE.AND.EX P0, PT, RZ, RZ, PT, P0 ;  /* 0x000000ffff00720c */ /* 0x000fce0003f05300 */
[----:B------:R-:W-:Y:S06]  /*0400*/  @!P1 BRA `(.L_x_3) ;  /* 0x0000000000589947 */ /* 0x000fec0003800000 */
[----:B------:R-:W1:Y:S02]  /*0410*/  LDCU.64 UR4, c[0x0][0x380] ;  /* 0x00007000ff0477ac */ /* 0x000e640008000a00 */
[----:B-1----:R-:W-:-:S04]  /*0420*/  IADD3 R6, P1, PT, R0, UR4, RZ ;  /* 0x0000000400067c10 */ /* 0x002fc8000ff3e0ff */
[----:B0-----:R-:W-:-:S05]  /*0430*/  IADD3.X R7, PT, PT, R4, UR5, RZ, P1, !PT ;  /* 0x0000000504077c10 */ /* 0x001fca0008ffe4ff */
[----:B------:R-:W2:Y:S04]  /*0440*/  LDG.E.U8 R5, desc[UR30][R6.64] ;  /* 0x0000001e06057981 */ /* 0x000ea8000c1e1100 */
[----:B------:R-:W3:Y:S04]  /*0450*/  LDG.E.U8 R8, desc[UR30][R6.64+0x1] ;  /* 0x0000011e06087981 */ /* 0x000ee8000c1e1100 */
[----:B------:R-:W4:Y:S04]  /*0460*/  LDG.E.U8 R9, desc[UR30][R6.64+0x2] ;  /* 0x0000021e06097981 */ /* 0x000f28000c1e1100 */
[----:B------:R-:W5:Y:S04]  /*0470*/  LDG.E.U8 R10, desc[UR30][R6.64+0x3] ;  /* 0x0000031e060a7981 */ /* 0x000f68000c1e1100 */
[----:B------:R-:W5:Y:S04]  /*0480*/  LDG.E.U8 R11, desc[UR30][R6.64+0x4] ;  /* 0x0000041e060b7981 */ /* 0x000f68000c1e1100 */
[----:B------:R-:W5:Y:S04]  /*0490*/  LDG.E.U8 R12, desc[UR30][R6.64+0x5] ;  /* 0x0000051e060c7981 */ /* 0x000f68000c1e1100 */
[----:B------:R-:W5:Y:S04]  /*04a0*/  LDG.E.U8 R13, desc[UR30][R6.64+0x6] ;  /* 0x0000061e060d7981 */ /* 0x000f68000c1e1100 */
[----:B------:R-:W5:Y:S01]  /*04b0*/  LDG.E.U8 R14, desc[UR30][R6.64+0x7] ;  /* 0x0000071e060e7981 */ /* 0x000f62000c1e1100 */
[----:B------:R-:W-:Y:S01]  /*04c0*/  IMAD.IADD R15, R1, 0x1, R0 ;  /* 0x00000001010f7824 */ /* 0x000fe200078e0200 */
[----:B------:R-:W-:-:S05]  /*04d0*/  IADD3 R0, P1, PT, R0, 0x8, RZ ;  /* 0x0000000800007810 */ /* 0x000fca0007f3e0ff */
[----:B------:R-:W-:Y:S01]  /*04e0*/  IMAD.X R4, RZ, RZ, R4, P1 ;  /* 0x000000ffff047224 */ /* 0x000fe200008e0604 */
[----:B--2---:R1:W-:Y:S04]  /*04f0*/  STL.U8 [R15+0x100], R5 ;  /* 0x000100050f007387 */ /* 0x0043e80000100000 */
[----:B---3--:R1:W-:Y:S04]  /*0500*/  STL.U8 [R15+0x101], R8 ;  /* 0x000101080f007387 */ /* 0x0083e80000100000 */
[----:B----4-:R1:W-:Y:S04]  /*0510*/  STL.U8 [R15+0x102], R9 ;  /* 0x000102090f007387 */ /* 0x0103e80000100000 */
[----:B-----5:R1:W-:Y:S04]  /*0520*/  STL.U8 [R15+0x103], R10 ;  /* 0x0001030a0f007387 */ /* 0x0203e80000100000 */
[----:B------:R1:W-:Y:S04]  /*0530*/  STL.U8 [R15+0x104], R11 ;  /* 0x0001040b0f007387 */ /* 0x0003e80000100000 */
[----:B------:R1:W-:Y:S04]  /*0540*/  STL.U8 [R15+0x105], R12 ;  /* 0x0001050c0f007387 */ /* 0x0003e80000100000 */
[----:B------:R1:W-:Y:S04]  /*0550*/  STL.U8 [R15+0x106], R13 ;  /* 0x0001060d0f007387 */ /* 0x0003e80000100000 */
[----:B------:R1:W-:Y:S02]  /*0560*/  STL.U8 [R15+0x107], R14 ;  /* 0x0001070e0f007387 */ /* 0x0003e40000100000 */
.L_x_3:
[----:B------:R-:W-:Y:S05]  /*0570*/  @!P0 BRA `(.L_x_0) ;  /* 0x0000000000908947 */ /* 0x000fea0003800000 */
[----:B------:R-:W-:Y:S02]  /*0580*/  ISETP.GE.U32.AND P1, PT, R16, 0x4, PT ;  /* 0x000000041000780c */ /* 0x000fe40003f26070 */
[----:B-1----:R-:W-:Y:S02]  /*0590*/  LOP3.LUT R10, R2, 0x3, RZ, 0xc0, !PT ;  /* 0x00000003020a7812 */ /* 0x002fe400078ec0ff */
        /* <DEDUP_REMOVED lines=10> */
[----:B------:R-:W5:Y:S01]  /*0640*/  LDG.E.U8 R13, desc[UR30][R6.64+0x3] ;  /* 0x0000031e060d7981 */ /* 0x000f62000c1e1100 */
[----:B------:R-:W-:Y:S01]  /*0650*/  IMAD.IADD R8, R1, 0x1, R0 ;  /* 0x0000000101087824 */ /* 0x000fe200078e0200 */
[----:B------:R-:W-:-:S05]  /*0660*/  IADD3 R0, P1, PT, R0, 0x4, RZ ;  /* 0x0000000400007810 */ /* 0x000fca0007f3e0ff */
[----:B------:R-:W-:Y:S01]  /*0670*/  IMAD.X R4, RZ, RZ, R4, P1 ;  /* 0x000000ffff047224 */ /* 0x000fe200008e0604 */
[----:B--2---:R1:W-:Y:S04]  /*0680*/  STL.U8 [R8+0x100], R5 ;  /* 0x0001000508007387 */ /* 0x0043e80000100000 */
[----:B---3--:R1:W-:Y:S04]  /*0690*/  STL.U8 [R8+0x101], R9 ;  /* 0x0001010908007387 */ /* 0x0083e80000100000 */
[----:B----4-:R1:W-:Y:S04]  /*06a0*/  STL.U8 [R8+0x102], R11 ;  /* 0x0001020b08007387 */ /* 0x0103e80000100000 */
[----:B-----5:R1:W-:Y:S02]  /*06b0*/  STL.U8 [R8+0x103], R13 ;  /* 0x0001030d08007387 */ /* 0x0203e40000100000 */
.L_x_4:
[----:B------:R-:W-:Y:S05]  /*06c0*/  @!P0 BRA `(.L_x_0) ;  /* 0x00000000003c8947 */ /* 0x000fea0003800000 */
[----:B------:R-:W2:Y:S01]  /*06d0*/  LDCU.64 UR6, c[0x0][0x380] ;  /* 0x00007000ff0677ac */ /* 0x000ea20008000a00 */
[----:B------:R-:W-:Y:S01]  /*06e0*/  UMOV UR4, URZ ;  /* 0x000000ff00047c82 */ /* 0x000fe20008000000 */
[----:B------:R-:W-:-:S05]  /*06f0*/  UMOV UR5, URZ ;  /* 0x000000ff00057c82 */ /* 0x000fca0008000000 */
.L_x_5:
[----:B--23--:R-:W-:-:S04]  /*0700*/  IADD3 R6, P0, PT, R0, UR6, RZ ;  /* 0x0000000600067c10 */ /* 0x00cfc8000ff1e0ff */
[----:B0-----:R-:W-:-:S05]  /*0710*/  IADD3.X R7, PT, PT, R4, UR7, RZ, P0, !PT ;  /* 0x0000000704077c10 */ /* 0x001fca00087fe4ff */
[----:B------:R-:W2:Y:S01]  /*0720*/  LDG.E.U8 R6, desc[UR30][R6.64] ;  /* 0x0000001e06067981 */ /* 0x000ea2000c1e1100 */
[----:B-1----:R-:W-:Y:S01]  /*0730*/  IMAD.IADD R5, R1, 0x1, R0 ;  /* 0x0000000101057824 */ /* 0x002fe200078e0200 */
[----:B------:R-:W-:Y:S01]  /*0740*/  UIADD3 UR4, UP0, UPT, UR4, 0x1, URZ ;  /* 0x0000000104047890 */ /* 0x000fe2000ff1e0ff */
[----:B------:R-:W-:-:S03]  /*0750*/  IADD3 R0, P1, PT, R0, 0x1, RZ ;  /* 0x0000000100007810 */ /* 0x000fc60007f3e0ff */
[----:B------:R-:W-:Y:S02]  /*0760*/  UIADD3.X UR5, UPT, UPT, URZ, UR5, URZ, UP0, !UPT ;  /* 0x00000005ff057290 */ /* 0x000fe400087fe4ff */
[----:B------:R-:W-:Y:S01]  /*0770*/  ISETP.NE.U32.AND P0, PT, R10, UR4, PT ;  /* 0x000000040a007c0c */ /* 0x000fe2000bf05070 */
[----:B------:R-:W-:-:S03]  /*0780*/  IMAD.X R4, RZ, RZ, R4, P1 ;  /* 0x000000ffff047224 */ /* 0x000fc600008e0604 */
[----:B------:R-:W-:Y:S01]  /*0790*/  ISETP.NE.AND.EX P0, PT, RZ, UR5, PT, P0 ;  /* 0x00000005ff007c0c */ /* 0x000fe2000bf05300 */
[----:B--2---:R3:W-:-:S12]  /*07a0*/  STL.U8 [R5+0x100], R6 ;  /* 0x0001000605007387 */ /* 0x0047d80000100000 */
[----:B------:R-:W-:Y:S05]  /*07b0*/  @P0 BRA `(.L_x_5) ;  /* 0xfffffffc00d00947 */ /* 0x000fea000383ffff */
.L_x_0:
[C---:B------:R-:W-:Y:S01]  /*07c0*/  IADD3 R0, P1, PT, R2.reuse, 0x8, RZ ;  /* 0x0000000802007810 */ /* 0x040fe20007f3e0ff */
[----:B---3--:R-:W-:Y:S01]  /*07d0*/  IMAD.MOV.U32 R6, RZ, RZ, 0x80 ;  /* 0x00000080ff067424 */ /* 0x008fe200078e00ff */
[----:B------:R-:W-:Y:S01]  /*07e0*/  IADD3 R7, P0, PT, R2, 0x1, RZ ;  /* 0x0000000102077810 */ /* 0x000fe20007f1e0ff */
[----:B-1----:R-:W-:Y:S01]  /*07f0*/  IMAD.IADD R5, R1, 0x1, R2 ;  /* 0x0000000101057824 */ /* 0x002fe200078e0202 */
[----:B------:R-:W-:-:S03]  /*0800*/  LOP3.LUT R0, R0, 0xffffffc0, RZ, 0xc0, !PT ;  /* 0xffffffc000007812 */ /* 0x000fc600078ec0ff */
[--C-:B------:R-:W-:Y:S01]  /*0810*/  IMAD.X R9, RZ, RZ, R3.reuse, P0 ;  /* 0x000000ffff097224 */ /* 0x100fe200000e0603 */
[----:B0-----:R-:W-:Y:S01]  /*0820*/  LOP3.LUT R4, R0, 0x38, RZ, 0xfc, !PT ;  /* 0x0000003800047812 */ /* 0x001fe200078efcff */
[----:B------:R0:W-:Y:S03]  /*0830*/  STL.U8 [R5+0x100], R6 ;  /* 0x0001000605007387 */ /* 0x0001e60000100000 */
[----:B------:R-:W-:Y:S01]  /*0840*/  ISETP.GE.U32.AND P0, PT, R7, R4, PT ;  /* 0x000000040700720c */ /* 0x000fe20003f06070 */
[----:B------:R-:W-:-:S05]  /*0850*/  IMAD.X R4, RZ, RZ, R3, P1 ;  /* 0x000000ffff047224 */ /* 0x000fca00008e0603 */
[----:B------:R-:W-:-:S13]  /*0860*/  ISETP.GE.U32.AND.EX P0, PT, R9, R4, PT, P0 ;  /* 0x000000040900720c */ /* 0x000fda0003f06100 */
[----:B0-----:R-:W-:Y:S05]  /*0870*/  @P0 BRA `(.L_x_6) ;  /* 0x00000004003c0947 */ /* 0x001fea0003800000 */
[----:B------:R-:W-:-:S04]  /*0880*/  IADD3 R2, P0, PT, R0, -R2, RZ ;  /* 0x8000000200027210 */ /* 0x000fc80007f1e0ff */
[----:B------:R-:W-:Y:S01]  /*0890*/  IADD3 R5, P2, PT, R2, 0x37, RZ ;  /* 0x0000003702057810 */ /* 0x000fe20007f5e0ff */
[----:B------:R-:W-:Y:S01]  /*08a0*/  IMAD.X R3, R4, 0x1, ~R3, P0 ;  /* 0x0000000104037824 */ /* 0x000fe200000e0e03 */
[----:B------:R-:W-:Y:S02]  /*08b0*/  IADD3 R2, P1, PT, R2, 0x36, RZ ;  /* 0x0000003602027810 */ /* 0x000fe40007f3e0ff */
[----:B------:R-:W-:Y:S01]  /*08c0*/  LOP3.LUT R8, R5, 0xf, RZ, 0xc0, !PT ;  /* 0x0000000f05087812 */ /* 0x000fe200078ec0ff */
[--C-:B------:R-:W-:Y:S01]  /*08d0*/  IMAD.X R6, RZ, RZ, R3.reuse, P2 ;  /* 0x000000ffff067224 */ /* 0x100fe200010e0603 */
[----:B------:R-:W-:Y:S01]  /*08e0*/  ISETP.GE.U32.AND P0, PT, R2, 0xf, PT ;  /* 0x0000000f0200780c */ /* 0x000fe20003f06070 */
[----:B------:R-:W-:Y:S01]  /*08f0*/  IMAD.X R2, RZ, RZ, R3, P1 ;  /* 0x000000ffff027224 */ /* 0x000fe200008e0603 */
[----:B------:R-:W-:-:S04]  /*0900*/  ISETP.NE.U32.AND P1, PT, R8, RZ, PT ;  /* 0x000000ff0800720c */ /* 0x000fc80003f25070 */
[----:B------:R-:W-:Y:S01]  /*0910*/  ISETP.GE.U32.AND.EX P0, PT, R2, RZ, PT, P0 ;  /* 0x000000ff0200720c */ /* 0x000fe20003f06100 */
[----:B------:R-:W-:Y:S01]  /*0920*/  IMAD.MOV.U32 R2, RZ, RZ, R7 ;  /* 0x000000ffff027224 */ /* 0x000fe200078e0007 */
[----:B------:R-:W-:-:S11]  /*0930*/  ISETP.NE.AND.EX P1, PT, RZ, RZ, PT, P1 ;  /* 0x000000ffff00720c */ /* 0x000fd60003f25310 */
[----:B------:R-:W-:Y:S05]  /*0940*/  @!P0 BRA `(.L_x_7) ;  /* 0x0000000000688947 */ /* 0x000fea0003800000 */
[----:B------:R-:W-:Y:S01]  /*0950*/  LOP3.LUT R7, R5, 0xfffffff0, RZ, 0xc0, !PT ;  /* 0xfffffff005077812 */ /* 0x000fe200078ec0ff */
[----:B------:R-:W-:Y:S01]  /*0960*/  UMOV UR4, URZ ;  /* 0x000000ff00047c82 */ /* 0x000fe20008000000 */
[----:B------:R-:W-:-:S05]  /*0970*/  UMOV UR5, URZ ;  /* 0x000000ff00057c82 */ /* 0x000fca0008000000 */
.L_x_8:
[----:B0-----:R-:W-:Y:S01]  /*0980*/  IMAD.IADD R3, R1, 0x1, R2 ;  /* 0x0000000101037824 */ /* 0x001fe200078e0202 */
[----:B------:R-:W-:Y:S01]  /*0990*/  UIADD3 UR4, UP0, UPT, UR4, 0x10, URZ ;  /* 0x0000001004047890 */ /* 0x000fe2000ff1e0ff */
[----:B------:R-:W-:-:S03]  /*09a0*/  VIADD R2, R2, 0x10 ;  /* 0x0000001002027836 */ /* 0x000fc60000000000 */
[----:B------:R-:W-:Y:S01]  /*09b0*/  UIADD3.X UR5, UPT, UPT, URZ, UR5, URZ, UP0, !UPT ;  /* 0x00000005ff057290 */ /* 0x000fe200087fe4ff */
[----:B------:R0:W-:Y:S01]  /*09c0*/  STL.U8 [R3+0x100], RZ ;  /* 0x000100ff03007387 */ /* 0x0001e20000100000 */
[----:B------:R-:W-:-:S03]  /*09d0*/  ISETP.NE.U32.AND P0, PT, R7, UR4, PT ;  /* 0x0000000407007c0c */ /* 0x000fc6000bf05070 */
[----:B------:R0:W-:Y:S01]  /*09e0*/  STL.U8 [R3+0x101], RZ ;  /* 0x000101ff03007387 */ /* 0x0001e20000100000 */
[----:B------:R-:W-:-:S03]  /*09f0*/  ISETP.NE.AND.EX P0, PT, R6, UR5, PT, P0 ;  /* 0x0000000506007c0c */ /* 0x000fc6000bf05300 */
[----:B------:R0:W-:Y:S04]  /*0a00*/  STL.U8 [R3+0x102], RZ ;  /* 0x000102ff03007387 */ /* 0x0001e80000100000 */
        /* <DEDUP_REMOVED lines=12> */
[----:B------:R0:W-:Y:S01]  /*0ad0*/  STL.U8 [R3+0x10f], RZ ;  /* 0x00010fff03007387 */ /* 0x0001e20000100000 */
[----:B------:R-:W-:Y:S05]  /*0ae0*/  @P0 BRA `(.L_x_8) ;  /* 0xfffffffc00a40947 */ /* 0x000fea000383ffff */
.L_x_7:
[----:B------:R-:W-:Y:S05]  /*0af0*/  @!P1 BRA `(.L_x_6) ;  /* 0x00000000009c9947 */ /* 0x000fea0003800000 */
[----:B------:R-:W-:Y:S02]  /*0b00*/  ISETP.GE.U32.AND P0, PT, R8, 0x8, PT ;  /* 0x000000080800780c */ /* 0x000fe40003f06070 */
[----:B------:R-:W-:Y:S02]  /*0b10*/  LOP3.LUT R6, R5, 0x7, RZ, 0xc0, !PT ;  /* 0x0000000705067812 */ /* 0x000fe400078ec0ff */
[----:B------:R-:W-:Y:S02]  /*0b20*/  ISETP.GE.U32.AND.EX P0, PT, RZ, RZ, PT, P0 ;  /* 0x000000ffff00720c */ /* 0x000fe40003f06100 */
[----:B------:R-:W-:-:S04]  /*0b30*/  ISETP.NE.U32.AND P1, PT, R6, RZ, PT ;  /* 0x000000ff0600720c */ /* 0x000fc80003f25070 */
[----:B------:R-:W-:-:S07]  /*0b40*/  ISETP.NE.AND.EX P1, PT, RZ, RZ, PT, P1 ;  /* 0x000000ffff00720c */ /* 0x000fce0003f25310 */
[----:B------:R-:W-:Y:S06]  /*0b50*/  @!P0 BRA `(.L_x_9) ;  /* 0x0000000000288947 */ /* 0x000fec0003800000 */
[----:B0-----:R-:W-:Y:S02]  /*0b60*/  IMAD.IADD R3, R1, 0x1, R2 ;  /* 0x0000000101037824 */ /* 0x001fe400078e0202 */
[----:B------:R-:W-:-:S03]  /*0b70*/  VIADD R2, R2, 0x8 ;  /* 0x0000000802027836 */ /* 0x000fc60000000000 */
[----:B------:R1:W-:Y:S04]  /*0b80*/  STL.U8 [R3+0x100], RZ ;  /* 0x000100ff03007387 */ /* 0x0003e80000100000 */
[----:B------:R1:W-:Y:S04]  /*0b90*/  STL.U8 [R3+0x101], RZ ;  /* 0x000101ff03007387 */ /* 0x0003e80000100000 */
[----:B------:R1:W-:Y:S04]  /*0ba0*/  STL.U8 [R3+0x102], RZ ;  /* 0x000102ff03007387 */ /* 0x0003e80000100000 */
[----:B------:R1:W-:Y:S04]  /*0bb0*/  STL.U8 [R3+0x103], RZ ;  /* 0x000103ff03007387 */ /* 0x0003e80000100000 */
[----:B------:R1:W-:Y:S04]  /*0bc0*/  STL.U8 [R3+0x104], RZ ;  /* 0x000104ff03007387 */ /* 0x0003e80000100000 */
[----:B------:R1:W-:Y:S04]  /*0bd0*/  STL.U8 [R3+0x105], RZ ;  /* 0x000105ff03007387 */ /* 0x0003e80000100000 */
[----:B------:R1:W-:Y:S04]  /*0be0*/  STL.U8 [R3+0x106], RZ ;  /* 0x000106ff03007387 */ /* 0x0003e80000100000 */
[----:B------:R1:W-:Y:S02]  /*0bf0*/  STL.U8 [R3+0x107], RZ ;  /* 0x000107ff03007387 */ /* 0x0003e40000100000 */
.L_x_9:
[----:B------:R-:W-:Y:S05]  /*0c00*/  @!P1 BRA `(.L_x_6) ;  /* 0x0000000000589947 */ /* 0x000fea0003800000 */
[----:B------:R-:W-:Y:S02]  /*0c10*/  ISETP.GE.U32.AND P0, PT, R6, 0x4, PT ;  /* 0x000000040600780c */ /* 0x000fe40003f06070 */
[----:B01----:R-:W-:Y:S02]  /*0c20*/  LOP3.LUT R3, R5, 0x3, RZ, 0xc0, !PT ;  /* 0x0000000305037812 */ /* 0x003fe400078ec0ff */
[----:B------:R-:W-:Y:S02]  /*0c30*/  ISETP.GE.U32.AND.EX P0, PT, RZ, RZ, PT, P0 ;  /* 0x000000ffff00720c */ /* 0x000fe40003f06100 */
[----:B------:R-:W-:-:S04]  /*0c40*/  ISETP.NE.U32.AND P1, PT, R3, RZ, PT ;  /* 0x000000ff0300720c */ /* 0x000fc80003f25070 */
[----:B------:R-:W-:-:S07]  /*0c50*/  ISETP.NE.AND.EX P1, PT, RZ, RZ, PT, P1 ;  /* 0x000000ffff00720c */ /* 0x000fce0003f25310 */
[----:B------:R-:W-:Y:S02]  /*0c60*/  @P0 IMAD.IADD R6, R1, 0x1, R2 ;  /* 0x0000000101060824 */ /* 0x000fe400078e0202 */
[----:B------:R-:W-:-:S03]  /*0c70*/  @P0 VIADD R2, R2, 0x4 ;  /* 0x0000000402020836 */ /* 0x000fc60000000000 */
[----:B------:R2:W-:Y:S04]  /*0c80*/  @P0 STL.U8 [R6+0x100], RZ ;  /* 0x000100ff06000387 */ /* 0x0005e80000100000 */
[----:B------:R2:W-:Y:S04]  /*0c90*/  @P0 STL.U8 [R6+0x101], RZ ;  /* 0x000101ff06000387 */ /* 0x0005e80000100000 */
[----:B------:R2:W-:Y:S04]  /*0ca0*/  @P0 STL.U8 [R6+0x102], RZ ;  /* 0x000102ff06000387 */ /* 0x0005e80000100000 */
[----:B------:R2:W-:Y:S01]  /*0cb0*/  @P0 STL.U8 [R6+0x103], RZ ;  /* 0x000103ff06000387 */ /* 0x0005e20000100000 */
[----:B------:R-:W-:Y:S05]  /*0cc0*/  @!P1 BRA `(.L_x_6) ;  /* 0x0000000000289947 */ /* 0x000fea0003800000 */
[----:B------:R-:W-:Y:S01]  /*0cd0*/  UMOV UR4, URZ ;  /* 0x000000ff00047c82 */ /* 0x000fe20008000000 */
[----:B------:R-:W-:-:S05]  /*0ce0*/  UMOV UR5, URZ ;  /* 0x000000ff00057c82 */ /* 0x000fca0008000000 */
.L_x_10:
[----:B------:R-:W-:Y:S01]  /*0cf0*/  IMAD.IADD R5, R1, 0x1, R2 ;  /* 0x0000000101057824 */ /* 0x000fe200078e0202 */
[----:B------:R-:W-:Y:S01]  /*0d00*/  UIADD3 UR4, UP0, UPT, UR4, 0x1, URZ ;  /* 0x0000000104047890 */ /* 0x000fe2000ff1e0ff */
[----:B------:R-:W-:-:S03]  /*0d10*/  VIADD R2, R2, 0x1 ;  /* 0x0000000102027836 */ /* 0x000fc60000000000 */
[----:B------:R-:W-:Y:S01]  /*0d20*/  UIADD3.X UR5, UPT, UPT, URZ, UR5, URZ, UP0, !UPT ;  /* 0x00000005ff057290 */ /* 0x000fe200087fe4ff */
[----:B------:R3:W-:Y:S01]  /*0d30*/  STL.U8 [R5+0x100], RZ ;  /* 0x000100ff05007387 */ /* 0x0007e20000100000 */
[----:B------:R-:W-:-:S04]  /*0d40*/  ISETP.NE.U32.AND P0, PT, R3, UR4, PT ;  /* 0x0000000403007c0c */ /* 0x000fc8000bf05070 */
[----:B------:R-:W-:-:S13]  /*0d50*/  ISETP.NE.AND.EX P0, PT, RZ, UR5, PT, P0 ;  /* 0x00000005ff007c0c */ /* 0x000fda000bf05300 */
[----:B---3--:R-:W-:Y:S05]  /*0d60*/  @P0 BRA `(.L_x_10) ;  /* 0xfffffffc00e00947 */ /* 0x008fea000383ffff */
.L_x_6:
[----:B--2---:R-:W2:Y:S01]  /*0d70*/  LDC.64 R6, c[0x0][0x388] ;  /* 0x0000e200ff067b82 */ /* 0x004ea20000000a00 */
[----:B------:R-:W-:Y:S01]  /*0d80*/  ISETP.NE.U32.AND P0, PT, R0, -0x40, PT ;  /* 0xffffffc00000780c */ /* 0x000fe20003f05070 */
[----:B------:R-:W-:Y:S01]  /*0d90*/  UMOV UR5, 0x6a09e667 ;  /* 0x6a09e66700057882 */ /* 0x000fe20000000000 */
[----:B------:R-:W-:Y:S01]  /*0da0*/  UMOV UR10, 0xbb67ae85 ;  /* 0xbb67ae85000a7882 */ /* 0x000fe20000000000 */
[----:B------:R-:W-:Y:S01]  /*0db0*/  UMOV UR11, 0x3c6ef372 ;  /* 0x3c6ef372000b7882 */ /* 0x000fe20000000000 */
[----:B------:R-:W-:Y:S01]  /*0dc0*/  ISETP.NE.AND.EX P0, PT, R4, -0x1, PT, P0 ;  /* 0xffffffff0400780c */ /* 0x000fe20003f05300 */
[----:B------:R-:W-:Y:S01]  /*0dd0*/  UMOV UR12, 0xa54ff53a ;  /* 0xa54ff53a000c7882 */ /* 0x000fe20000000000 */
[----:B------:R-:W-:Y:S01]  /*0de0*/  UMOV UR13, 0x510e527f ;  /* 0x510e527f000d7882 */ /* 0x000fe20000000000 */
[----:B------:R-:W-:Y:S01]  /*0df0*/  UMOV UR14, 0x9b05688c ;  /* 0x9b05688c000e7882 */ /* 0x000fe20000000000 */
[----:B------:R-:W-:Y:S01]  /*0e00*/  UMOV UR15, 0x1f83d9ab ;  /* 0x1f83d9ab000f7882 */ /* 0x000fe20000000000 */
[----:B------:R-:W-:Y:S01]  /*0e10*/  UMOV UR16, 0x5be0cd19 ;  /* 0x5be0cd1900107882 */ /* 0x000fe20000000000 */
[----:B--2---:R-:W-:Y:S01]  /*0e20*/  IMAD.SHL.U32 R2, R6, 0x8, RZ ;  /* 0x0000000806027824 */ /* 0x004fe200078e00ff */
[----:B------:R-:W-:-:S02]  /*0e30*/  SHF.R.U32.HI R12, RZ, 0x15, R7 ;  /* 0x00000015ff0c7819 */ /* 0x000fc40000011607 */
[--C-:B01----:R-:W-:Y:S02]  /*0e40*/  SHF.R.U32.HI R3, RZ, 0xd, R7.reuse ;  /* 0x0000000dff037819 */ /* 0x103fe40000011607 */
[--C-:B------:R-:W-:Y:S02]  /*0e50*/  SHF.R.U32.HI R10, RZ, 0x5, R7.reuse ;  /* 0x00000005ff0a7819 */ /* 0x100fe40000011607 */
[C-C-:B------:R-:W-:Y:S02]  /*0e60*/  SHF.R.U64 R9, R6.reuse, 0x1d, R7.reuse ;  /* 0x0000001d06097819 */ /* 0x140fe40000001207 */
[C-C-:B------:R-:W-:Y:S02]  /*0e70*/  SHF.R.U64 R8, R6.reuse, 0x15, R7.reuse ;  /* 0x0000001506087819 */ /* 0x140fe40000001207 */
[C-C-:B------:R-:W-:Y:S02]  /*0e80*/  SHF.R.U64 R5, R6.reuse, 0xd, R7.reuse ;  /* 0x0000000d06057819 */ /* 0x140fe40000001207 */
[----:B------:R-:W-:-:S02]  /*0e90*/  SHF.R.U64 R7, R6, 0x5, R7 ;  /* 0x0000000506077819 */ /* 0x000fc40000001207 */
[----:B------:R-:W-:Y:S02]  /*0ea0*/  LOP3.LUT R6, R2, 0xffff, RZ, 0xc0, !PT ;  /* 0x0000ffff02067812 */ /* 0x000fe400078ec0ff */
[----:B------:R-:W-:Y:S02]  /*0eb0*/  PRMT R3, R12, 0x3340, R3 ;  /* 0x000033400c037816 */ /* 0x000fe40000000003 */
[----:B------:R-:W-:Y:S02]  /*0ec0*/  PRMT R2, R10, 0x3340, R9 ;  /* 0x000033400a027816 */ /* 0x000fe40000000009 */
[----:B------:R-:W-:Y:S02]  /*0ed0*/  PRMT R5, R8, 0x3340, R5 ;  /* 0x0000334008057816 */ /* 0x000fe40000000005 */
[----:B------:R-:W-:Y:S01]  /*0ee0*/  PRMT R6, R7, 0x3340, R6 ;  /* 0x0000334007067816 */ /* 0x000fe20000000006 */
[----:B------:R-:W-:Y:S01]  /*0ef0*/  IMAD.IADD R7, R1, 0x1, R0 ;  /* 0x0000000101077824 */ /* 0x000fe200078e0200 */
[----:B------:R-:W-:-:S02]  /*0f00*/  PRMT R2, R3, 0x5410, R2 ;  /* 0x0000541003027816 */ /* 0x000fc40000000002 */
[----:B------:R-:W-:-:S05]  /*0f10*/  PRMT R3, R5, 0x5410, R6 ;  /* 0x0000541005037816 */ /* 0x000fca0000000006 */
[----:B------:R0:W-:Y:S01]  /*0f20*/  STL.64 [R7+0x138], R2 ;  /* 0x0001380207007387 */ /* 0x0001e20000100a00 */
[----:B------:R-:W-:Y:S05]  /*0f30*/  @!P0 BRA `(.L_x_11) ;  /* 0x0000001000f08947 */ /* 0x000fea0003800000 */
[----:B0-----:R-:W-:Y:S01]  /*0f40*/  VIADD R2, R1, 0x28 ;  /* 0x0000002801027836 */ /* 0x001fe20000000000 */
[----:B------:R-:W-:Y:S01]  /*0f50*/  UMOV UR5, 0x6a09e667 ;  /* 0x6a09e66700057882 */ /* 0x000fe20000000000 */
[----:B------:R-:W-:Y:S01]  /*0f60*/  IMAD.MOV.U32 R0, RZ, RZ, RZ ;  /* 0x000000ffff007224 */ /* 0x000fe200078e00ff */
[----:B------:R-:W-:Y:S01]  /*0f70*/  UMOV UR10, 0xbb67ae85 ;  /* 0xbb67ae85000a7882 */ /* 0x000fe20000000000 */
[----:B------:R-:W-:Y:S01]  /*0f80*/  IMAD.MOV.U32 R3, RZ, RZ, RZ ;  /* 0x000000ffff037224 */ /* 0x000fe200078e00ff */
[----:B------:R-:W-:Y:S01]  /*0f90*/  UMOV UR11, 0x3c6ef372 ;  /* 0x3c6ef372000b7882 */ /* 0x000fe20000000000 */
[----:B------:R-:W-:Y:S01]  /*0fa0*/  UMOV UR12, 0xa54ff53a ;  /* 0xa54ff53a000c7882 */ /* 0x000fe20000000000 */
[----:B------:R-:W-:Y:S01]  /*0fb0*/  UMOV UR13, 0x510e527f ;  /* 0x510e527f000d7882 */ /* 0x000fe20000000000 */
[----:B------:R-:W-:Y:S01]  /*0fc0*/  UMOV UR14, 0x9b05688c ;  /* 0x9b05688c000e7882 */ /* 0x000fe20000000000 */
[----:B------:R-:W-:Y:S01]  /*0fd0*/  UMOV UR15, 0x1f83d9ab ;  /* 0x1f83d9ab000f7882 */ /* 0x000fe20000000000 */
[----:B------:R-:W-:-:S05]  /*0fe0*/  UMOV UR16, 0x5be0cd19 ;  /* 0x5be0cd1900107882 */ /* 0x000fca0000000000 */
.L_x_14:
[----:B------:R-:W-:-:S05]  /*0ff0*/  IMAD.IADD R15, R1, 0x1, R0 ;  /* 0x00000001010f7824 */ /* 0x000fca00078e0200 */
[----:B------:R-:W2:Y:S02]  /*1000*/  LDL.128 R4, [R15+0x100] ;  /* 0x000100000f047983 */ /* 0x000ea40000100c00 */
[----:B--2---:R-:W-:Y:S02]  /*1010*/  PRMT R21, R4, 0x7771, RZ ;  /* 0x0000777104157816 */ /* 0x004fe400000000ff */
[----:B------:R-:W-:Y:S02]  /*1020*/  PRMT R20, R5, 0x7771, RZ ;  /* 0x0000777105147816 */ /* 0x000fe400000000ff */
[----:B------:R-:W-:Y:S01]  /*1030*/  PRMT R19, R6, 0x7771, RZ ;  /* 0x0000777106137816 */ /* 0x000fe200000000ff */
[----:B------:R-:W-:Y:S01]  /*1040*/  IMAD.U32 R21, R21, 0x10000, RZ ;  /* 0x0001000015157824 */ /* 0x000fe200078e00ff */
[----:B------:R-:W-:Y:S01]  /*1050*/  PRMT R18, R7, 0x7771, RZ ;  /* 0x0000777107127816 */ /* 0x000fe200000000ff */
[----:B------:R-:W-:Y:S01]  /*1060*/  IMAD.U32 R20, R20, 0x10000, RZ ;  /* 0x0001000014147824 */ /* 0x000fe200078e00ff */
[C---:B------:R-:W-:Y:S01]  /*1070*/  PRMT R16, R4.reuse, 0x7770, RZ ;  /* 0x0000777004107816 */ /* 0x040fe200000000ff */
[----:B------:R-:W-:Y:S01]  /*1080*/  IMAD.U32 R19, R19, 0x10000, RZ ;  /* 0x0001000013137824 */ /* 0x000fe200078e00ff */
[----:B------:R-:W-:Y:S01]  /*1090*/  PRMT R8, R4, 0x7772, RZ ;  /* 0x0000777204087816 */ /* 0x000fe200000000ff */
[----:B------:R-:W-:Y:S01]  /*10a0*/  IMAD.U32 R22, R18, 0x10000, RZ ;  /* 0x0001000012167824 */ /* 0x000fe200078e00ff */
[----:B------:R-:W-:-:S02]  /*10b0*/  PRMT R12, R4, 0x7773, RZ ;  /* 0x00007773040c7816 */ /* 0x000fc400000000ff */
[C---:B------:R-:W-:Y:S01]  /*10c0*/  PRMT R14, R5.reuse, 0x7770, RZ ;  /* 0x00007770050e7816 */ /* 0x040fe200000000ff */
[----:B------:R-:W-:Y:S01]  /*10d0*/  IMAD.SHL.U32 R8, R8, 0x100, RZ ;  /* 0x0000010008087824 */ /* 0x000fe200078e00ff */
[C---:B------:R-:W-:Y:S02]  /*10e0*/  PRMT R4, R5.reuse, 0x7772, RZ ;  /* 0x0000777205047816 */ /* 0x040fe400000000ff */
[----:B------:R-:W-:Y:S02]  /*10f0*/  PRMT R9, R5, 0x7773, RZ ;  /* 0x0000777305097816 */ /* 0x000fe400000000ff */
[----:B------:R-:W-:Y:S01]  /*1100*/  PRMT R13, R6, 0x7770, RZ ;  /* 0x00007770060d7816 */ /* 0x000fe200000000ff */
[----:B------:R-:W-:Y:S01]  /*1110*/  IMAD.SHL.U32 R4, R4, 0x100, RZ ;  /* 0x0000010004047824 */ /* 0x000fe200078e00ff */
[C---:B------:R-:W-:Y:S02]  /*1120*/  PRMT R5, R6.reuse, 0x7772, RZ ;  /* 0x0000777206057816 */ /* 0x040fe400000000ff */
[----:B------:R-:W-:-:S02]  /*1130*/  PRMT R10, R6, 0x7773, RZ ;  /* 0x00007773060a7816 */ /* 0x000fc400000000ff */
[----:B------:R-:W-:Y:S01]  /*1140*/  PRMT R17, R7, 0x7770, RZ ;  /* 0x0000777007117816 */ /* 0x000fe200000000ff */
[----:B------:R-:W-:Y:S01]  /*1150*/  IMAD.SHL.U32 R5, R5, 0x100, RZ ;  /* 0x0000010005057824 */ /* 0x000fe200078e00ff */
[C---:B------:R-:W-:Y:S02]  /*1160*/  PRMT R6, R7.reuse, 0x7772, RZ ;  /* 0x0000777207067816 */ /* 0x040fe400000000ff */
[----:B------:R-:W-:Y:S02]  /*1170*/  PRMT R11, R7, 0x7773, RZ ;  /* 0x00007773070b7816 */ /* 0x000fe400000000ff */
[----:B------:R-:W-:Y:S01]  /*1180*/  LOP3.LUT R21, R21, 0xff0000, RZ, 0xc0, !PT ;  /* 0x00ff000015157812 */ /* 0x000fe200078ec0ff */
[----:B------:R-:W-:Y:S01]  /*1190*/  IMAD.SHL.U32 R6, R6, 0x100, RZ ;  /* 0x0000010006067824 */ /* 0x000fe200078e00ff */
[----:B------:R-:W-:Y:S02]  /*11a0*/  LOP3.LUT R7, R20, 0xff0000, RZ, 0xc0, !PT ;  /* 0x00ff000014077812 */ /* 0x000fe400078ec0ff */
[----:B------:R-:W-:Y:S01]  /*11b0*/  LOP3.LUT R18, R19, 0xff0000, RZ, 0xc0, !PT ;  /* 0x00ff000013127812 */ /* 0x000fe200078ec0ff */
[----:B------:R-:W-:Y:S01]  /*11c0*/  IMAD R21, R16, 0x1000000, R21 ;  /* 0x0100000010157824 */ /* 0x000fe200078e0215 */
[----:B------:R-:W-:Y:S01]  /*11d0*/  LOP3.LUT R22, R22, 0xff0000, RZ, 0xc0, !PT ;  /* 0x00ff000016167812 */ /* 0x000fe200078ec0ff */
[----:B------:R-:W-:-:S02]  /*11e0*/  IMAD R14, R14, 0x1000000, R7 ;  /* 0x010000000e0e7824 */ /* 0x000fc400078e0207 */
[----:B------:R-:W-:Y:S01]  /*11f0*/  IMAD R13, R13, 0x1000000, R18 ;  /* 0x010000000d0d7824 */ /* 0x000fe200078e0212 */
[----:B------:R-:W-:Y:S01]  /*1200*/  LOP3.LUT R8, R12, R21, R8, 0xfe, !PT ;  /* 0x000000150c087212 */ /* 0x000fe200078efe08 */
[----:B------:R-:W-:Y:S01]  /*1210*/  IMAD R22, R17, 0x1000000, R22 ;  /* 0x0100000011167824 */ /* 0x000fe200078e0216 */
[----:B------:R-:W-:Y:S02]  /*1220*/  LOP3.LUT R9, R9, R14, R4, 0xfe, !PT ;  /* 0x0000000e09097212 */ /* 0x000fe400078efe04 */
[----:B------:R-:W-:Y:S02]  /*1230*/  LOP3.LUT R10, R10, R13, R5, 0xfe, !PT ;  /* 0x0000000d0a0a7212 */ /* 0x000fe400078efe05 */
[----:B------:R-:W-:-:S05]  /*1240*/  LOP3.LUT R11, R11, R22, R6, 0xfe, !PT ;  /* 0x000000160b0b7212 */ /* 0x000fca00078efe06 */
[----:B------:R0:W-:Y:S04]  /*1250*/  STL.128 [R1], R8 ;  /* 0x0000000801007387 */ /* 0x0001e80000100c00 */
[----:B------:R-:W2:Y:S02]  /*1260*/  LDL.128 R4, [R15+0x110] ;  /* 0x000110000f047983 */ /* 0x000ea40000100c00 */
[----:B--2---:R-:W-:Y:S02]  /*1270*/  PRMT R18, R5, 0x7771, RZ ;  /* 0x0000777105127816 */ /* 0x004fe400000000ff */
[----:B------:R-:W-:Y:S02]  /*1280*/  PRMT R19, R4, 0x7771, RZ ;  /* 0x0000777104137816 */ /* 0x000fe400000000ff */
[----:B------:R-:W-:Y:S01]  /*1290*/  PRMT R17, R6, 0x7771, RZ ;  /* 0x0000777106117816 */ /* 0x000fe200000000ff */
[----:B------:R-:W-:Y:S01]  /*12a0*/  IMAD.U32 R18, R18, 0x10000, RZ ;  /* 0x0001000012127824 */ /* 0x000fe200078e00ff */
[----:B------:R-:W-:Y:S01]  /*12b0*/  PRMT R21, R7, 0x7771, RZ ;  /* 0x0000777107157816 */ /* 0x000fe200000000ff */
[----:B------:R-:W-:Y:S01]  /*12c0*/  IMAD.U32 R19, R19, 0x10000, RZ ;  /* 0x0001000013137824 */ /* 0x000fe200078e00ff */
[C---:B0-----:R-:W-:Y:S01]  /*12d0*/  PRMT R9, R6.reuse, 0x7770, RZ ;  /* 0x0000777006097816 */ /* 0x041fe200000000ff */
[----:B------:R-:W-:Y:S01]  /*12e0*/  IMAD.U32 R17, R17, 0x10000, RZ ;  /* 0x0001000011117824 */ /* 0x000fe200078e00ff */
[C---:B------:R-:W-:Y:S01]  /*12f0*/  PRMT R8, R6.reuse, 0x7772, RZ ;  /* 0x0000777206087816 */ /* 0x040fe200000000ff */
[----:B------:R-:W-:Y:S01]  /*1300*/  IMAD.U32 R21, R21, 0x10000, RZ ;  /* 0x0001000015157824 */ /* 0x000fe200078e00ff */
[----:B------:R-:W-:-:S02]  /*1310*/  PRMT R10, R6, 0x7773, RZ ;  /* 0x00007773060a7816 */ /* 0x000fc400000000ff */
[C---:B------:R-:W-:Y:S02]  /*1320*/  PRMT R20, R7.reuse, 0x7770, RZ ;  /* 0x0000777007147816 */ /* 0x040fe400000000ff */
[C---:B------:R-:W-:Y:S02]  /*1330*/  PRMT R6, R7.reuse, 0x7772, RZ ;  /* 0x0000777207067816 */ /* 0x040fe400000000ff */
[----:B------:R-:W-:Y:S02]  /*1340*/  PRMT R11, R7, 0x7773, RZ ;  /* 0x00007773070b7816 */ /* 0x000fe400000000ff */
[----:B------:R-:W-:Y:S01]  /*1350*/  PRMT R16, R4, 0x7770, RZ ;  /* 0x0000777004107816 */ /* 0x000fe200000000ff */
[----:B------:R-:W-:Y:S01]  /*1360*/  IMAD.SHL.U32 R6, R6, 0x100, RZ ;  /* 0x0000010006067824 */ /* 0x000fe200078e00ff */
[C---:B------:R-:W-:Y:S02]  /*1370*/  PRMT R12, R4.reuse, 0x7772, RZ ;  /* 0x00007772040c7816 */ /* 0x040fe400000000ff */
[----:B------:R-:W-:-:S02]  /*1380*/  PRMT R13, R4, 0x7773, RZ ;  /* 0x00007773040d7816 */ /* 0x000fc400000000ff */
[C---:B------:R-:W-:Y:S01]  /*1390*/  PRMT R14, R5.reuse, 0x7770, RZ ;  /* 0x00007770050e7816 */ /* 0x040fe200000000ff */
[----:B------:R-:W-:Y:S01]  /*13a0*/  IMAD.SHL.U32 R12, R12, 0x100, RZ ;  /* 0x000001000c0c7824 */ /* 0x000fe200078e00ff */
[----:B------:R-:W-:Y:S02]  /*13b0*/  LOP3.LUT R7, R18, 0xff0000, RZ, 0xc0, !PT ;  /* 0x00ff000012077812 */ /* 0x000fe400078ec0ff */
[----:B------:R-:W-:Y:S02]  /*13c0*/  PRMT R4, R5, 0x7772, RZ ;  /* 0x0000777205047816 */ /* 0x000fe400000000ff */
[----:B------:R-:W-:Y:S01]  /*13d0*/  LOP3.LUT R19, R19, 0xff0000, RZ, 0xc0, !PT ;  /* 0x00ff000013137812 */ /* 0x000fe200078ec0ff */
[----:B------:R-:W-:Y:S01]  /*13e0*/  IMAD R14, R14, 0x1000000, R7 ;  /* 0x010000000e0e7824 */ /* 0x000fe200078e0207 */
[----:B------:R-:W-:Y:S01]  /*13f0*/  LOP3.LUT R18, R17, 0xff0000, RZ, 0xc0, !PT ;  /* 0x00ff000011127812 */ /* 0x000fe200078ec0ff */
[----:B------:R-:W-:Y:S01]  /*1400*/  IMAD.SHL.U32 R4, R4, 0x100, RZ ;  /* 0x0000010004047824 */ /* 0x000fe200078e00ff */
[----:B------:R-:W-:Y:S01]  /*1410*/  LOP3.LUT R21, R21, 0xff0000, RZ, 0xc0, !PT ;  /* 0x00ff000015157812 */ /* 0x000fe200078ec0ff */
[----:B------:R-:W-:Y:S01]  /*1420*/  IMAD R16, R16, 0x1000000, R19 ;  /* 0x0100000010107824 */ /* 0x000fe200078e0213 */
[----:B------:R-:W-:Y:S01]  /*1430*/  PRMT R5, R5, 0x7773, RZ ;  /* 0x0000777305057816 */ /* 0x000fe200000000ff */
[----:B------:R-:W-:-:S02]  /*1440*/  IMAD R7, R9, 0x1000000, R18 ;  /* 0x0100000009077824 */ /* 0x000fc400078e0212 */
[----:B------:R-:W-:Y:S01]  /*1450*/  IMAD R20, R20, 0x1000000, R21 ;  /* 0x0100000014147824 */ /* 0x000fe200078e0215 */
[----:B------:R-:W-:Y:S01]  /*1460*/  LOP3.LUT R9, R5, R14, R4, 0xfe, !PT ;  /* 0x0000000e05097212 */ /* 0x000fe200078efe04 */
[----:B------:R-:W-:Y:S01]  /*1470*/  IMAD.SHL.U32 R17, R8, 0x100, RZ ;  /* 0x0000010008117824 */ /* 0x000fe200078e00ff */
[----:B------:R-:W-:Y:S02]  /*1480*/  LOP3.LUT R8, R13, R16, R12, 0xfe, !PT ;  /* 0x000000100d087212 */ /* 0x000fe400078efe0c */
[----:B------:R-:W-:Y:S02]  /*1490*/  LOP3.LUT R11, R11, R20, R6, 0xfe, !PT ;  /* 0x000000140b0b7212 */ /* 0x000fe400078efe06 */
[----:B------:R-:W-:-:S05]  /*14a0*/  LOP3.LUT R10, R10, R7, R17, 0xfe, !PT ;  /* 0x000000070a0a7212 */ /* 0x000fca00078efe11 */
[----:B------:R0:W-:Y:S04]  /*14b0*/  STL.128 [R1+0x10], R8 ;  /* 0x0000100801007387 */ /* 0x0001e80000100c00 */
[----:B------:R-:W2:Y:S02]  /*14c0*/  LDL.128 R4, [R15+0x120] ;  /* 0x000120000f047983 */ /* 0x000ea40000100c00 */
[----:B--2---:R-:W-:Y:S02]  /*14d0*/  PRMT R17, R6, 0x7771, RZ ;  /* 0x0000777106117816 */ /* 0x004fe400000000ff */
[C---:B------:R-:W-:Y:S02]  /*14e0*/  PRMT R19, R4.reuse, 0x7771, RZ ;  /* 0x0000777104137816 */ /* 0x040fe400000000ff */
[----:B------:R-:W-:Y:S01]  /*14f0*/  PRMT R18, R5, 0x7771, RZ ;  /* 0x0000777105127816 */ /* 0x000fe200000000ff */
[----:B------:R-:W-:Y:S01]  /*1500*/  IMAD.U32 R21, R17, 0x10000, RZ ;  /* 0x0001000011157824 */ /* 0x000fe200078e00ff */
[----:B------:R-:W-:Y:S01]  /*1510*/  PRMT R20, R7, 0x7771, RZ ;  /* 0x0000777107147816 */ /* 0x000fe200000000ff */
[----:B------:R-:W-:Y:S01]  /*1520*/  IMAD.U32 R19, R19, 0x10000, RZ ;  /* 0x0001000013137824 */ /* 0x000fe200078e00ff */
[----:B------:R-:W-:Y:S01]  /*1530*/  PRMT R16, R4, 0x7770, RZ ;  /* 0x0000777004107816 */ /* 0x000fe200000000ff */
[----:B------:R-:W-:Y:S01]  /*1540*/  IMAD.U32 R18, R18, 0x10000, RZ ;  /* 0x0001000012127824 */ /* 0x000fe200078e00ff */
[----:B------:R-:W-:Y:S01]  /*1550*/  PRMT R12, R4, 0x7772, RZ ;  /* 0x00007772040c7816 */ /* 0x000fe200000000ff */
[----:B------:R-:W-:Y:S01]  /*1560*/  IMAD.U32 R20, R20, 0x10000, RZ ;  /* 0x0001000014147824 */ /* 0x000fe200078e00ff */
[----:B------:R-:W-:-:S02]  /*1570*/  PRMT R13, R4, 0x7773, RZ ;  /* 0x00007773040d7816 */ /* 0x000fc400000000ff */
[----:B0-----:R-:W-:Y:S01]  /*1580*/  PRMT R10, R6, 0x7770, RZ ;  /* 0x00007770060a7816 */ /* 0x001fe200000000ff */
[----:B------:R-:W-:Y:S01]  /*1590*/  IMAD.SHL.U32 R12, R12, 0x100, RZ ;  /* 0x000001000c0c7824 */ /* 0x000fe200078e00ff */
[----:B------:R-:W-:Y:S02]  /*15a0*/  LOP3.LUT R21, R21, 0xff0000, RZ, 0xc0, !PT ;  /* 0x00ff000015157812 */ /* 0x000fe400078ec0ff */
[C---:B------:R-:W-:Y:S02]  /*15b0*/  PRMT R14, R5.reuse, 0x7770, RZ ;  /* 0x00007770050e7816 */ /* 0x040fe400000000ff */
[----:B------:R-:W-:Y:S01]  /*15c0*/  PRMT R4, R5, 0x7772, RZ ;  /* 0x0000777205047816 */ /* 0x000fe200000000ff */
[----:B------:R-:W-:Y:S01]  /*15d0*/  IMAD R21, R10, 0x1000000, R21 ;  /* 0x010000000a157824 */ /* 0x000fe200078e0215 */
[----:B------:R-:W-:Y:S02]  /*15e0*/  PRMT R8, R6, 0x7772, RZ ;  /* 0x0000777206087816 */ /* 0x000fe400000000ff */
[C---:B------:R-:W-:Y:S01]  /*15f0*/  PRMT R11, R7.reuse, 0x7770, RZ ;  /* 0x00007770070b7816 */ /* 0x040fe200000000ff */
[----:B------:R-:W-:Y:S01]  /*1600*/  IMAD.SHL.U32 R10, R4, 0x100, RZ ;  /* 0x00000100040a7824 */ /* 0x000fe200078e00ff */
[----:B------:R-:W-:Y:S01]  /*1610*/  PRMT R9, R7, 0x7772, RZ ;  /* 0x0000777207097816 */ /* 0x000fe200000000ff */
[----:B------:R-:W-:Y:S01]  /*1620*/  IMAD.SHL.U32 R8, R8, 0x100, RZ ;  /* 0x0000010008087824 */ /* 0x000fe200078e00ff */
[----:B------:R-:W-:-:S02]  /*1630*/  LOP3.LUT R19, R19, 0xff0000, RZ, 0xc0, !PT ;  /* 0x00ff000013137812 */ /* 0x000fc400078ec0ff */
[----:B------:R-:W-:Y:S01]  /*1640*/  LOP3.LUT R17, R18, 0xff0000, RZ, 0xc0, !PT ;  /* 0x00ff000012117812 */ /* 0x000fe200078ec0ff */
[----:B------:R-:W-:Y:S01]  /*1650*/  IMAD.SHL.U32 R9, R9, 0x100, RZ ;  /* 0x0000010009097824 */ /* 0x000fe200078e00ff */
[----:B------:R-:W-:Y:S01]  /*1660*/  LOP3.LUT R20, R20, 0xff0000, RZ, 0xc0, !PT ;  /* 0x00ff000014147812 */ /* 0x000fe200078ec0ff */
[----:B------:R-:W-:Y:S01]  /*1670*/  IMAD R16, R16, 0x1000000, R19 ;  /* 0x0100000010107824 */ /* 0x000fe200078e0213 */
[----:B------:R-:W-:Y:S01]  /*1680*/  PRMT R5, R5, 0x7773, RZ ;  /* 0x0000777305057816 */ /* 0x000fe200000000ff */
[----:B------:R-:W-:Y:S01]  /*1690*/  IMAD R14, R14, 0x1000000, R17 ;  /* 0x010000000e0e7824 */ /* 0x000fe200078e0211 */
[----:B------:R-:W-:Y:S01]  /*16a0*/  PRMT R6, R6, 0x7773, RZ ;  /* 0x0000777306067816 */ /* 0x000fe200000000ff */
[----:B------:R-:W-:Y:S01]  /*16b0*/  IMAD R20, R11, 0x1000000, R20 ;  /* 0x010000000b147824 */ /* 0x000fe200078e0214 */
[----:B------:R-:W-:Y:S02]  /*16c0*/  PRMT R7, R7, 0x7773, RZ ;  /* 0x0000777307077816 */ /* 0x000fe400000000ff */
[----:B------:R-:W-:-:S02]  /*16d0*/  LOP3.LUT R4, R13, R16, R12, 0xfe, !PT ;  /* 0x000000100d047212 */ /* 0x000fc400078efe0c */
[----:B------:R-:W-:Y:S02]  /*16e0*/  LOP3.LUT R5, R5, R14, R10, 0xfe, !PT ;  /* 0x0000000e05057212 */ /* 0x000fe400078efe0a */
[----:B------:R-:W-:Y:S02]  /*16f0*/  LOP3.LUT R6, R6, R21, R8, 0xfe, !PT ;  /* 0x0000001506067212 */ /* 0x000fe400078efe08 */
[----:B------:R-:W-:-:S05]  /*1700*/  LOP3.LUT R7, R7, R20, R9, 0xfe, !PT ;  /* 0x0000001407077212 */ /* 0x000fca00078efe09 */
[----:B------:R0:W-:Y:S04]  /*1710*/  STL.128 [R1+0x20], R4 ;  /* 0x0000200401007387 */ /* 0x0001e80000100c00 */
[----:B------:R-:W2:Y:S01]  /*1720*/  LDL.128 R8, [R15+0x130] ;  /* 0x000130000f087983 */ /* 0x000ea20000100c00 */
[----:B------:R-:W-:Y:S01]  /*1730*/  UMOV UR4, URZ ;  /* 0x000000ff00047c82 */ /* 0x000fe20008000000 */
[----:B--2---:R-:W-:Y:S02]  /*1740*/  PRMT R18, R9, 0x7771, RZ ;  /* 0x0000777109127816 */ /* 0x004fe400000000ff */
[----:B------:R-:W-:Y:S02]  /*1750*/  PRMT R17, R10, 0x7771, RZ ;  /* 0x000077710a117816 */ /* 0x000fe400000000ff */
[----:B------:R-:W-:Y:S01]  /*1760*/  PRMT R19, R8, 0x7771, RZ ;  /* 0x0000777108137816 */ /* 0x000fe200000000ff */
[----:B------:R-:W-:Y:S01]  /*1770*/  IMAD.U32 R18, R18, 0x10000, RZ ;  /* 0x0001000012127824 */ /* 0x000fe200078e00ff */
[----:B------:R-:W-:Y:S01]  /*1780*/  PRMT R20, R11, 0x7771, RZ ;  /* 0x000077710b147816 */ /* 0x000fe200000000ff */
[----:B------:R-:W-:Y:S01]  /*1790*/  IMAD.U32 R21, R17, 0x10000, RZ ;  /* 0x0001000011157824 */ /* 0x000fe200078e00ff */
[----:B------:R-:W-:Y:S01]  /*17a0*/  PRMT R14, R9, 0x7770, RZ ;  /* 0x00007770090e7816 */ /* 0x000fe200000000ff */
[----:B------:R-:W-:Y:S01]  /*17b0*/  IMAD.U32 R19, R19, 0x10000, RZ ;  /* 0x0001000013137824 */ /* 0x000fe200078e00ff */
[----:B------:R-:W-:Y:S01]  /*17c0*/  LOP3.LUT R17, R18, 0xff0000, RZ, 0xc0, !PT ;  /* 0x00ff000012117812 */ /* 0x000fe200078ec0ff */
[----:B------:R-:W-:Y:S01]  /*17d0*/  IMAD.U32 R20, R20, 0x10000, RZ ;  /* 0x0001000014147824 */ /* 0x000fe200078e00ff */
[----:B------:R-:W-:-:S02]  /*17e0*/  PRMT R16, R8, 0x7770, RZ ;  /* 0x0000777008107816 */ /* 0x000fc400000000ff */
[----:B------:R-:W-:Y:S01]  /*17f0*/  PRMT R12, R8, 0x7772, RZ ;  /* 0x00007772080c7816 */ /* 0x000fe200000000ff */
[----:B------:R-:W-:Y:S01]  /*1800*/  IMAD R14, R14, 0x1000000, R17 ;  /* 0x010000000e0e7824 */ /* 0x000fe200078e0211 */
[----:B------:R-:W-:Y:S02]  /*1810*/  PRMT R13, R8, 0x7773, RZ ;  /* 0x00007773080d7816 */ /* 0x000fe400000000ff */
[----:B0-----:R-:W-:Y:S01]  /*1820*/  PRMT R7, R10, 0x7770, RZ ;  /* 0x000077700a077816 */ /* 0x001fe200000000ff */
[----:B------:R-:W-:Y:S01]  /*1830*/  IMAD.SHL.U32 R12, R12, 0x100, RZ ;  /* 0x000001000c0c7824 */ /* 0x000fe200078e00ff */
[----:B------:R-:W-:Y:S02]  /*1840*/  LOP3.LUT R18, R21, 0xff0000, RZ, 0xc0, !PT ;  /* 0x00ff000015127812 */ /* 0x000fe400078ec0ff */
[----:B------:R-:W-:Y:S02]  /*1850*/  PRMT R8, R9, 0x7772, RZ ;  /* 0x0000777209087816 */ /* 0x000fe400000000ff */
[----:B------:R-:W-:Y:S01]  /*1860*/  PRMT R4, R10, 0x7772, RZ ;  /* 0x000077720a047816 */ /* 0x000fe200000000ff */
[----:B------:R-:W-:Y:S01]  /*1870*/  IMAD R17, R7, 0x1000000, R18 ;  /* 0x0100000007117824 */ /* 0x000fe200078e0212 */
[C---:B------:R-:W-:Y:S01]  /*1880*/  PRMT R15, R11.reuse, 0x7770, RZ ;  /* 0x000077700b0f7816 */ /* 0x040fe200000000ff */
[----:B------:R-:W-:Y:S01]  /*1890*/  IMAD.SHL.U32 R7, R8, 0x100, RZ ;  /* 0x0000010008077824 */ /* 0x000fe200078e00ff */
[----:B------:R-:W-:Y:S01]  /*18a0*/  PRMT R5, R11, 0x7772, RZ ;  /* 0x000077720b057816 */ /* 0x000fe200000000ff */
[----:B------:R-:W-:Y:S01]  /*18b0*/  IMAD.SHL.U32 R4, R4, 0x100, RZ ;  /* 0x0000010004047824 */ /* 0x000fe200078e00ff */
[----:B------:R-:W-:-:S02]  /*18c0*/  LOP3.LUT R19, R19, 0xff0000, RZ, 0xc0, !PT ;  /* 0x00ff000013137812 */ /* 0x000fc400078ec0ff */
[----:B------:R-:W-:Y:S01]  /*18d0*/  LOP3.LUT R20, R20, 0xff0000, RZ, 0xc0, !PT ;  /* 0x00ff000014147812 */ /* 0x000fe200078ec0ff */
[----:B------:R-:W-:Y:S01]  /*18e0*/  IMAD.SHL.U32 R5, R5, 0x100, RZ ;  /* 0x0000010005057824 */ /* 0x000fe200078e00ff */
[----:B------:R-:W-:Y:S01]  /*18f0*/  PRMT R9, R9, 0x7773, RZ ;  /* 0x0000777309097816 */ /* 0x000fe200000000ff */
[----:B------:R-:W-:Y:S01]  /*1900*/  IMAD R16, R16, 0x1000000, R19 ;  /* 0x0100000010107824 */ /* 0x000fe200078e0213 */
[----:B------:R-:W-:Y:S01]  /*1910*/  PRMT R10, R10, 0x7773, RZ ;  /* 0x000077730a0a7816 */ /* 0x000fe200000000ff */
[----:B------:R-:W-:Y:S01]  /*1920*/  IMAD R20, R15, 0x1000000, R20 ;  /* 0x010000000f147824 */ /* 0x000fe200078e0214 */
[----:B------:R-:W-:Y:S02]  /*1930*/  PRMT R11, R11, 0x7773, RZ ;  /* 0x000077730b0b7816 */ /* 0x000fe400000000ff */
[----:B------:R-:W-:Y:S02]  /*1940*/  LOP3.LUT R8, R13, R16, R12, 0xfe, !PT ;  /* 0x000000100d087212 */ /* 0x000fe400078efe0c */
[----:B------:R-:W-:-:S02]  /*1950*/  LOP3.LUT R9, R9, R14, R7, 0xfe, !PT ;  /* 0x0000000e09097212 */ /* 0x000fc400078efe07 */
[----:B------:R-:W-:Y:S01]  /*1960*/  LOP3.LUT R10, R10, R17, R4, 0xfe, !PT ;  /* 0x000000110a0a7212 */ /* 0x000fe200078efe04 */
[----:B------:R-:W-:Y:S01]  /*1970*/  IMAD.MOV.U32 R4, RZ, RZ, R2 ;  /* 0x000000ffff047224 */ /* 0x000fe200078e0002 */
[----:B------:R-:W-:-:S05]  /*1980*/  LOP3.LUT R11, R11, R20, R5, 0xfe, !PT ;  /* 0x000000140b0b7212 */ /* 0x000fca00078efe05 */
[----:B------:R0:W-:Y:S02]  /*1990*/  STL.128 [R1+0x30], R8 ;  /* 0x0000300801007387 */ /* 0x0001e40000100c00 */
.L_x_12:
[----:B------:R-:W2:Y:S04]  /*19a0*/  LDL.64 R12, [R4+0x10] ;  /* 0x00001000040c7983 */ /* 0x000ea80000100a00 */
[----:B0-----:R-:W3:Y:S04]  /*19b0*/  LDL.128 R8, [R4+-0x28] ;  /* 0xffffd80004087983 */ /* 0x001ee80000100c00 */
[----:B------:R-:W4:Y:S04]  /*19c0*/  LDL R15, [R4+-0x4] ;  /* 0xfffffc00040f7983 */ /* 0x000f280000100800 */
[----:B------:R-:W5:Y:S04]  /*19d0*/  LDL R5, [R4+-0x18] ;  /* 0xffffe80004057983 */ /* 0x000f680000100800 */
[----:B------:R-:W5:Y:S04]  /*19e0*/  LDL R14, [R4+0x8] ;  /* 0x00000800040e7983 */ /* 0x000f680000100800 */
[----:B------:R-:W5:Y:S01]  /*19f0*/  LDL R7, [R4+0x4] ;  /* 0x0000040004077983 */ /* 0x000f620000100800 */
[----:B------:R-:W-:-:S04]  /*1a00*/  UIADD3 UR4, UPT, UPT, UR4, 0x4, URZ ;  /* 0x0000000404047890 */ /* 0x000fc8000fffe0ff */
[----:B------:R-:W-:Y:S01]  /*1a10*/  UISETP.NE.AND UP0, UPT, UR4, 0x30, UPT ;  /* 0x000000300400788c */ /* 0x000fe2000bf05270 */
[C-C-:B--2---:R-:W-:Y:S02]  /*1a20*/  SHF.L.W.U32.HI R16, R13.reuse, 0xf, R13.reuse ;  /* 0x0000000f0d107819 */ /* 0x144fe40000010e0d */
[--C-:B------:R-:W-:Y:S02]  /*1a30*/  SHF.L.W.U32.HI R17, R13, 0xd, R13.reuse ;  /* 0x0000000d0d117819 */ /* 0x100fe40000010e0d */
[----:B------:R-:W-:Y:S02]  /*1a40*/  SHF.R.U32.HI R13, RZ, 0xa, R13 ;  /* 0x0000000aff0d7819 */ /* 0x000fe4000001160d */
[C-C-:B---3--:R-:W-:Y:S02]  /*1a50*/  SHF.L.W.U32.HI R18, R10.reuse, 0x19, R10.reuse ;  /* 0x000000190a127819 */ /* 0x148fe40000010e0a */
[----:B------:R-:W-:Y:S02]  /*1a60*/  LOP3.LUT R13, R13, R16, R17, 0x96, !PT ;  /* 0x000000100d0d7212 */ /* 0x000fe400078e9611 */
[----:B------:R-:W-:-:S02]  /*1a70*/  SHF.L.W.U32.HI R19, R10, 0xe, R10 ;  /* 0x0000000e0a137819 */ /* 0x000fc40000010e0a */
[----:B------:R-:W-:Y:S02]  /*1a80*/  SHF.R.U32.HI R20, RZ, 0x3, R10 ;  /* 0x00000003ff147819 */ /* 0x000fe4000001160a */
[----:B------:R-:W-:Y:S02]  /*1a90*/  IADD3 R21, PT, PT, R9, R13, R6 ;  /* 0x0000000d09157210 */ /* 0x000fe40007ffe006 */
[C-C-:B------:R-:W-:Y:S02]  /*1aa0*/  SHF.L.W.U32.HI R6, R12.reuse, 0xf, R12.reuse ;  /* 0x0000000f0c067819 */ /* 0x140fe40000010e0c */
[--C-:B------:R-:W-:Y:S02]  /*1ab0*/  SHF.L.W.U32.HI R13, R12, 0xd, R12.reuse ;  /* 0x0000000d0c0d7819 */ /* 0x100fe40000010e0c */
[----:B------:R-:W-:Y:S02]  /*1ac0*/  SHF.R.U32.HI R16, RZ, 0xa, R12 ;  /* 0x0000000aff107819 */ /* 0x000fe4000001160c */
[----:B------:R-:W-:-:S02]  /*1ad0*/  LOP3.LUT R20, R20, R18, R19, 0x96, !PT ;  /* 0x0000001214147212 */ /* 0x000fc400078e9613 */
[C-C-:B------:R-:W-:Y:S02]  /*1ae0*/  SHF.L.W.U32.HI R17, R9.reuse, 0x19, R9.reuse ;  /* 0x0000001909117819 */ /* 0x140fe40000010e09 */
[--C-:B------:R-:W-:Y:S02]  /*1af0*/  SHF.L.W.U32.HI R18, R9, 0xe, R9.reuse ;  /* 0x0000000e09127819 */ /* 0x100fe40000010e09 */
[----:B------:R-:W-:Y:S01]  /*1b00*/  SHF.R.U32.HI R19, RZ, 0x3, R9 ;  /* 0x00000003ff137819 */ /* 0x000fe20000011609 */
[----:B------:R-:W-:Y:S01]  /*1b10*/  IMAD.IADD R9, R20, 0x1, R21 ;  /* 0x0000000114097824 */ /* 0x000fe200078e0215 */
[----:B------:R-:W-:Y:S02]  /*1b20*/  LOP3.LUT R6, R16, R6, R13, 0x96, !PT ;  /* 0x0000000610067212 */ /* 0x000fe400078e960d */
[----:B------:R-:W-:Y:S02]  /*1b30*/  LOP3.LUT R17, R19, R17, R18, 0x96, !PT ;  /* 0x0000001113117212 */ /* 0x000fe400078e9612 */
[----:B----4-:R-:W-:-:S02]  /*1b40*/  IADD3 R8, PT, PT, R8, R6, R15 ;  /* 0x0000000608087210 */ /* 0x010fc40007ffe00f */
[C-C-:B------:R-:W-:Y:S02]  /*1b50*/  SHF.L.W.U32.HI R13, R9.reuse, 0xf, R9.reuse ;  /* 0x0000000f090d7819 */ /* 0x140fe40000010e09 */
[--C-:B------:R-:W-:Y:S01]  /*1b60*/  SHF.L.W.U32.HI R16, R9, 0xd, R9.reuse ;  /* 0x0000000d09107819 */ /* 0x100fe20000010e09 */
[----:B------:R-:W-:Y:S01]  /*1b70*/  IMAD.IADD R8, R17, 0x1, R8 ;  /* 0x0000000111087824 */ /* 0x000fe200078e0208 */
[----:B------:R-:W-:Y:S02]  /*1b80*/  SHF.R.U32.HI R18, RZ, 0xa, R9 ;  /* 0x0000000aff127819 */ /* 0x000fe40000011609 */
[----:B-----5:R-:W-:Y:S02]  /*1b90*/  SHF.L.W.U32.HI R20, R5, 0x19, R5 ;  /* 0x0000001905147819 */ /* 0x020fe40000010e05 */
[----:B------:R-:W-:Y:S01]  /*1ba0*/  LOP3.LUT R19, R18, R13, R16, 0x96, !PT ;  /* 0x0000000d12137212 */ /* 0x000fe200078e9610 */
[----:B------:R-:W-:Y:S01]  /*1bb0*/  STL.64 [R4+0x18], R8 ;  /* 0x0000180804007387 */ /* 0x000fe20000100a00 */
[----:B------:R-:W-:-:S02]  /*1bc0*/  SHF.L.W.U32.HI R6, R8, 0xf, R8 ;  /* 0x0000000f08067819 */ /* 0x000fc40000010e08 */
[--C-:B------:R-:W-:Y:S02]  /*1bd0*/  SHF.L.W.U32.HI R13, R8, 0xd, R8.reuse ;  /* 0x0000000d080d7819 */ /* 0x100fe40000010e08 */
[----:B------:R-:W-:Y:S02]  /*1be0*/  SHF.R.U32.HI R15, RZ, 0xa, R8 ;  /* 0x0000000aff0f7819 */ /* 0x000fe40000011608 */
[----:B------:R-:W-:Y:S02]  /*1bf0*/  SHF.L.W.U32.HI R21, R5, 0xe, R5 ;  /* 0x0000000e05157819 */ /* 0x000fe40000010e05 */
[C-C-:B------:R-:W-:Y:S02]  /*1c00*/  SHF.L.W.U32.HI R16, R11.reuse, 0x19, R11.reuse ;  /* 0x000000190b107819 */ /* 0x140fe40000010e0b */
[--C-:B------:R-:W-:Y:S02]  /*1c10*/  SHF.L.W.U32.HI R17, R11, 0xe, R11.reuse ;  /* 0x0000000e0b117819 */ /* 0x100fe40000010e0b */
[----:B------:R-:W-:-:S02]  /*1c20*/  SHF.R.U32.HI R18, RZ, 0x3, R11 ;  /* 0x00000003ff127819 */ /* 0x000fc4000001160b */
[----:B------:R-:W-:Y:S02]  /*1c30*/  SHF.R.U32.HI R5, RZ, 0x3, R5 ;  /* 0x00000003ff057819 */ /* 0x000fe40000011605 */
[----:B------:R-:W-:Y:S02]  /*1c40*/  LOP3.LUT R6, R15, R6, R13, 0x96, !PT ;  /* 0x000000060f067212 */ /* 0x000fe400078e960d */
[----:B------:R-:W-:Y:S02]  /*1c50*/  LOP3.LUT R16, R18, R16, R17, 0x96, !PT ;  /* 0x0000001012107212 */ /* 0x000fe400078e9611 */
[----:B------:R-:W-:Y:S02]  /*1c60*/  IADD3 R14, PT, PT, R11, R19, R14 ;  /* 0x000000130b0e7210 */ /* 0x000fe40007ffe00e */
[----:B------:R-:W-:Y:S02]  /*1c70*/  LOP3.LUT R5, R5, R20, R21, 0x96, !PT ;  /* 0x0000001405057212 */ /* 0x000fe400078e9615 */
[----:B------:R-:W-:Y:S01]  /*1c80*/  IADD3 R7, PT, PT, R10, R6, R7 ;  /* 0x000000060a077210 */ /* 0x000fe20007ffe007 */
[----:B------:R-:W-:-:S02]  /*1c90*/  VIADD R10, R4, 0x10 ;  /* 0x00000010040a7836 */ /* 0x000fc40000000000 */
[----:B------:R-:W-:Y:S02]  /*1ca0*/  IMAD.IADD R5, R5, 0x1, R14 ;  /* 0x0000000105057824 */ /* 0x000fe400078e020e */
[----:B------:R-:W-:Y:S02]  /*1cb0*/  IMAD.IADD R7, R16, 0x1, R7 ;  /* 0x0000000110077824 */ /* 0x000fe400078e0207 */
[----:B------:R-:W-:Y:S01]  /*1cc0*/  IMAD.MOV.U32 R6, RZ, RZ, R12 ;  /* 0x000000ffff067224 */ /* 0x000fe200078e000c */
[----:B------:R-:W-:Y:S04]  /*1cd0*/  STL [R4+0x24], R5 ;  /* 0x0000240504007387 */ /* 0x000fe80000100800 */
[----:B------:R0:W-:Y:S02]  /*1ce0*/  STL [R4+0x20], R7 ;  /* 0x0000200704007387 */ /* 0x0001e40000100800 */
[----:B0-----:R-:W-:Y:S01]  /*1cf0*/  IMAD.MOV.U32 R4, RZ, RZ, R10 ;  /* 0x000000ffff047224 */ /* 0x001fe200078e000a */
[----:B------:R-:W-:Y:S06]  /*1d00*/  BRA.U UP0, `(.L_x_12) ;  /* 0xfffffffd00247547 */ /* 0x000fec000b83ffff */
[----:B------:R-:W-:Y:S01]  /*1d10*/  UMOV UR4, URZ ;  /* 0x000000ff00047c82 */ /* 0x000fe20008000000 */
[----:B------:R-:W-:Y:S01]  /*1d20*/  UMOV UR19, UR16 ;  /* 0x0000001000137c82 */ /* 0x000fe20008000000 */
[----:B------:R-:W-:Y:S01]  /*1d30*/  UMOV UR17, UR5 ;  /* 0x0000000500117c82 */ /* 0x000fe20008000000 */
[----:B------:R-:W-:Y:S01]  /*1d40*/  UMOV UR22, UR10 ;  /* 0x0000000a00167c82 */ /* 0x000fe20008000000 */
[----:B------:R-:W-:Y:S01]  /*1d50*/  UMOV UR23, UR11 ;  /* 0x0000000b00177c82 */ /* 0x000fe20008000000 */
[----:B------:R-:W-:Y:S01]  /*1d60*/  UMOV UR24, UR12 ;  /* 0x0000000c00187c82 */ /* 0x000fe20008000000 */
[----:B------:R-:W-:Y:S01]  /*1d70*/  UMOV UR18, UR13 ;  /* 0x0000000d00127c82 */ /* 0x000fe20008000000 */
[----:B------:R-:W-:Y:S01]  /*1d80*/  UMOV UR21, UR14 ;  /* 0x0000000e00157c82 */ /* 0x000fe20008000000 */
[----:B------:R-:W-:-:S05]  /*1d90*/  UMOV UR20, UR15 ;  /* 0x0000000f00147c82 */ /* 0x000fca0008000000 */
.L_x_13:
[----:B------:R-:W-:-:S06]  /*1da0*/  USHF.L.U32 UR27, UR4, 0x2, URZ ;  /* 0x00000002041b7899 */ /* 0x000fcc00080006ff */
[----:B------:R-:W-:-:S06]  /*1db0*/  VIADD R4, R1, UR27 ;  /* 0x0000001b01047c36 */ /* 0x000fcc0008000000 */
[----:B------:R-:W2:Y:S01]  /*1dc0*/  LDL.128 R4, [R4] ;  /* 0x0000000004047983 */ /* 0x000ea20000100c00 */
[----:B------:R-:W0:Y:S01]  /*1dd0*/  LDCU.64 UR6, c[0x3][UR27] ;  /* 0x00c000001b0677ac */ /* 0x000e220008000a00 */
[----:B------:R-:W-:Y:S02]  /*1de0*/  USHF.L.W.U32.HI UR8, UR18, 0x1a, UR18 ;  /* 0x0000001a12087899 */ /* 0x000fe40008010e12 */
[----:B------:R-:W-:Y:S02]  /*1df0*/  USHF.L.W.U32.HI UR9, UR18, 0x15, UR18 ;  /* 0x0000001512097899 */ /* 0x000fe40008010e12 */
[----:B------:R-:W-:Y:S02]  /*1e00*/  USHF.L.W.U32.HI UR25, UR18, 0x7, UR18 ;  /* 0x0000000712197899 */ /* 0x000fe40008010e12 */
[----:B------:R-:W-:Y:S02]  /*1e10*/  ULOP3.LUT UR26, UR20, UR18, UR21, 0xb8, !UPT ;  /* 0x00000012141a7292 */ /* 0x000fe4000f8eb815 */
[----:B------:R-:W-:-:S02]  /*1e20*/  ULOP3.LUT UR8, UR25, UR8, UR9, 0x96, !UPT ;  /* 0x0000000819087292 */ /* 0x000fc4000f8e9609 */
[----:B------:R-:W-:Y:S02]  /*1e30*/  USHF.L.W.U32.HI UR9, UR17, 0x13, UR17 ;  /* 0x0000001311097899 */ /* 0x000fe40008010e11 */
[----:B------:R-:W-:Y:S02]  /*1e40*/  UIADD3 UR8, UPT, UPT, UR19, UR8, UR26 ;  /* 0x0000000813087290 */ /* 0x000fe4000fffe01a */
[----:B------:R-:W-:Y:S02]  /*1e50*/  ULOP3.LUT UR25, UR22, UR23, UR17, 0xe8, !UPT ;  /* 0x0000001716197292 */ /* 0x000fe4000f8ee811 */
[----:B------:R-:W-:-:S04]  /*1e60*/  UIADD3 UR4, UPT, UPT, UR4, 0x4, URZ ;  /* 0x0000000404047890 */ /* 0x000fc8000fffe0ff */
[----:B------:R-:W-:Y:S01]  /*1e70*/  UISETP.NE.AND UP0, UPT, UR4, 0x40, UPT ;  /* 0x000000400400788c */ /* 0x000fe2000bf05270 */
[----:B--2---:R-:W-:-:S13]  /*1e80*/  R2UR UR28, R4 ;  /* 0x00000000041c72ca */ /* 0x004fda00000e0000 */
[----:B0-----:R-:W-:Y:S01]  /*1e90*/  UIADD3 UR28, UPT, UPT, UR28, UR8, UR6 ;  /* 0x000000081c1c7290 */ /* 0x001fe2000fffe006 */
[----:B------:R-:W-:Y:S01]  /*1ea0*/  R2UR UR6, R5 ;  /* 0x00000000050672ca */ /* 0x000fe200000e0000 */
[----:B------:R-:W-:Y:S02]  /*1eb0*/  USHF.L.W.U32.HI UR8, UR17, 0x1e, UR17 ;  /* 0x0000001e11087899 */ /* 0x000fe40008010e11 */
[----:B------:R-:W-:Y:S02]  /*1ec0*/  UIADD3 UR19, UPT, UPT, UR28, UR24, URZ ;  /* 0x000000181c137290 */ /* 0x000fe4000fffe0ff */
[----:B------:R-:W-:Y:S02]  /*1ed0*/  USHF.L.W.U32.HI UR24, UR17, 0xa, UR17 ;  /* 0x0000000a11187899 */ /* 0x000fe40008010e11 */
[----:B------:R-:W-:Y:S02]  /*1ee0*/  USHF.L.W.U32.HI UR26, UR19, 0x1a, UR19 ;  /* 0x0000001a131a7899 */ /* 0x000fe40008010e13 */
[----:B------:R-:W-:-:S02]  /*1ef0*/  USHF.L.W.U32.HI UR29, UR19, 0x15, UR19 ;  /* 0x00000015131d7899 */ /* 0x000fc40008010e13 */
[----:B------:R-:W-:Y:S02]  /*1f00*/  USHF.L.W.U32.HI UR32, UR19, 0x7, UR19 ;  /* 0x0000000713207899 */ /* 0x000fe40008010e13 */
[----:B------:R-:W-:Y:S02]  /*1f10*/  ULOP3.LUT UR33, UR21, UR19, UR18, 0xb8, !UPT ;  /* 0x0000001315217292 */ /* 0x000fe4000f8eb812 */
[----:B------:R-:W-:Y:S02]  /*1f20*/  ULOP3.LUT UR26, UR32, UR26, UR29, 0x96, !UPT ;  /* 0x0000001a201a7292 */ /* 0x000fe4000f8e961d */
[----:B------:R-:W-:Y:S02]  /*1f30*/  ULOP3.LUT UR24, UR24, UR8, UR9, 0x96, !UPT ;  /* 0x0000000818187292 */ /* 0x000fe4000f8e9609 */
[----:B------:R-:W-:Y:S01]  /*1f40*/  UIADD3 UR26, UPT, UPT, UR20, UR26, UR33 ;  /* 0x0000001a141a7290 */ /* 0x000fe2000fffe021 */
[----:B------:R-:W0:Y:S03]  /*1f50*/  LDCU.64 UR8, c[0x3][UR27+0x8] ;  /* 0x00c001001b0877ac */ /* 0x000e260008000a00 */
[----:B------:R-:W-:Y:S01]  /*1f60*/  UIADD3 UR7, UPT, UPT, UR6, UR26, UR7 ;  /* 0x0000001a06077290 */ /* 0x000fe2000fffe007 */
[----:B------:R-:W-:Y:S01]  /*1f70*/  R2UR UR6, R6 ;  /* 0x00000000060672ca */ /* 0x000fe200000e0000 */
[----:B------:R-:W-:-:S02]  /*1f80*/  UIADD3 UR24, UPT, UPT, UR28, UR24, UR25 ;  /* 0x000000181c187290 */ /* 0x000fc4000fffe019 */
[----:B------:R-:W-:Y:S02]  /*1f90*/  UIADD3 UR20, UPT, UPT, UR7, UR23, URZ ;  /* 0x0000001707147290 */ /* 0x000fe4000fffe0ff */
[----:B------:R-:W-:Y:S02]  /*1fa0*/  USHF.L.W.U32.HI UR25, UR24, 0x1e, UR24 ;  /* 0x0000001e18197899 */ /* 0x000fe40008010e18 */
[----:B------:R-:W-:Y:S02]  /*1fb0*/  USHF.L.W.U32.HI UR26, UR24, 0x13, UR24 ;  /* 0x00000013181a7899 */ /* 0x000fe40008010e18 */
[----:B------:R-:W-:Y:S02]  /*1fc0*/  USHF.L.W.U32.HI UR23, UR24, 0xa, UR24 ;  /* 0x0000000a18177899 */ /* 0x000fe40008010e18 */
[----:B------:R-:W-:Y:S02]  /*1fd0*/  USHF.L.W.U32.HI UR28, UR20, 0x1a, UR20 ;  /* 0x0000001a141c7899 */ /* 0x000fe40008010e14 */
[----:B------:R-:W-:-:S02]  /*1fe0*/  USHF.L.W.U32.HI UR29, UR20, 0x15, UR20 ;  /* 0x00000015141d7899 */ /* 0x000fc40008010e14 */
[----:B------:R-:W-:Y:S02]  /*1ff0*/  USHF.L.W.U32.HI UR32, UR20, 0x7, UR20 ;  /* 0x0000000714207899 */ /* 0x000fe40008010e14 */
[----:B------:R-:W-:Y:S02]  /*2000*/  ULOP3.LUT UR23, UR23, UR25, UR26, 0x96, !UPT ;  /* 0x0000001917177292 */ /* 0x000fe4000f8e961a */
[----:B------:R-:W-:Y:S02]  /*2010*/  ULOP3.LUT UR25, UR18, UR20, UR19, 0xb8, !UPT ;  /* 0x0000001412197292 */ /* 0x000fe4000f8eb813 */
[----:B------:R-:W-:Y:S02]  /*2020*/  ULOP3.LUT UR28, UR32, UR28, UR29, 0x96, !UPT ;  /* 0x0000001c201c7292 */ /* 0x000fe4000f8e961d */
[----:B------:R-:W-:Y:S02]  /*2030*/  ULOP3.LUT UR27, UR17, UR22, UR24, 0xe8, !UPT ;  /* 0x00000016111b7292 */ /* 0x000fe4000f8ee818 */
[----:B------:R-:W-:-:S02]  /*2040*/  UIADD3 UR25, UPT, UPT, UR21, UR28, UR25 ;  /* 0x0000001c15197290 */ /* 0x000fc4000fffe019 */
[----:B------:R-:W-:Y:S02]  /*2050*/  UIADD3 UR23, UPT, UPT, UR7, UR23, UR27 ;  /* 0x0000001707177290 */ /* 0x000fe4000fffe01b */
[----:B0-----:R-:W-:Y:S02]  /*2060*/  UIADD3 UR8, UPT, UPT, UR6, UR25, UR8 ;  /* 0x0000001906087290 */ /* 0x001fe4000fffe008 */
[----:B------:R-:W-:Y:S02]  /*2070*/  USHF.L.W.U32.HI UR6, UR23, 0x13, UR23 ;  /* 0x0000001317067899 */ /* 0x000fe40008010e17 */
[----:B------:R-:W-:Y:S02]  /*2080*/  USHF.L.W.U32.HI UR7, UR23, 0x1e, UR23 ;  /* 0x0000001e17077899 */ /* 0x000fe40008010e17 */
[----:B------:R-:W-:Y:S02]  /*2090*/  USHF.L.W.U32.HI UR25, UR23, 0xa, UR23 ;  /* 0x0000000a17197899 */ /* 0x000fe40008010e17 */
[----:B------:R-:W-:-:S02]  /*20a0*/  UIADD3 UR21, UPT, UPT, UR8, UR22, URZ ;  /* 0x0000001608157290 */ /* 0x000fc4000fffe0ff */
[----:B------:R-:W-:Y:S01]  /*20b0*/  ULOP3.LUT UR7, UR25, UR7, UR6, 0x96, !UPT ;  /* 0x0000000719077292 */ /* 0x000fe2000f8e9606 */
[----:B------:R-:W-:Y:S01]  /*20c0*/  R2UR UR6, R7 ;  /* 0x00000000070672ca */ /* 0x000fe200000e0000 */
[----:B------:R-:W-:Y:S02]  /*20d0*/  ULOP3.LUT UR22, UR24, UR17, UR23, 0xe8, !UPT ;  /* 0x0000001118167292 */ /* 0x000fe4000f8ee817 */
[----:B------:R-:W-:Y:S02]  /*20e0*/  USHF.L.W.U32.HI UR25, UR21, 0x1a, UR21 ;  /* 0x0000001a15197899 */ /* 0x000fe40008010e15 */
[----:B------:R-:W-:Y:S02]  /*20f0*/  USHF.L.W.U32.HI UR26, UR21, 0x15, UR21 ;  /* 0x00000015151a7899 */ /* 0x000fe40008010e15 */
[----:B------:R-:W-:Y:S02]  /*2100*/  USHF.L.W.U32.HI UR27, UR21, 0x7, UR21 ;  /* 0x00000007151b7899 */ /* 0x000fe40008010e15 */
[----:B------:R-:W-:-:S02]  /*2110*/  UIADD3 UR22, UPT, UPT, UR8, UR7, UR22 ;  /* 0x0000000708167290 */ /* 0x000fc4000fffe016 */
[----:B------:R-:W-:Y:S02]  /*2120*/  ULOP3.LUT UR7, UR19, UR21, UR20, 0xb8, !UPT ;  /* 0x0000001513077292 */ /* 0x000fe4000f8eb814 */
[----:B------:R-:W-:Y:S02]  /*2130*/  ULOP3.LUT UR25, UR27, UR25, UR26, 0x96, !UPT ;  /* 0x000000191b197292 */ /* 0x000fe4000f8e961a */
[----:B------:R-:W-:Y:S02]  /*2140*/  USHF.L.W.U32.HI UR8, UR22, 0x1e, UR22 ;  /* 0x0000001e16087899 */ /* 0x000fe40008010e16 */
[----:B------:R-:W-:Y:S02]  /*2150*/  UIADD3 UR7, UPT, UPT, UR18, UR25, UR7 ;  /* 0x0000001912077290 */ /* 0x000fe4000fffe007 */
[----:B------:R-:W-:Y:S02]  /*2160*/  USHF.L.W.U32.HI UR26, UR22, 0x13, UR22 ;  /* 0x00000013161a7899 */ /* 0x000fe40008010e16 */
[----:B------:R-:W-:-:S02]  /*2170*/  USHF.L.W.U32.HI UR27, UR22, 0xa, UR22 ;  /* 0x0000000a161b7899 */ /* 0x000fc40008010e16 */
[----:B------:R-:W-:Y:S02]  /*2180*/  UIADD3 UR6, UPT, UPT, UR6, UR7, UR9 ;  /* 0x0000000706067290 */ /* 0x000fe4000fffe009 */
[----:B------:R-:W-:Y:S02]  /*2190*/  ULOP3.LUT UR25, UR23, UR24, UR22, 0xe8, !UPT ;  /* 0x0000001817197292 */ /* 0x000fe4000f8ee816 */
[----:B------:R-:W-:Y:S02]  /*21a0*/  ULOP3.LUT UR8, UR27, UR8, UR26, 0x96, !UPT ;  /* 0x000000081b087292 */ /* 0x000fe4000f8e961a */
[----:B------:R-:W-:Y:S02]  /*21b0*/  UIADD3 UR18, UPT, UPT, UR6, UR17, URZ ;  /* 0x0000001106127290 */ /* 0x000fe4000fffe0ff */
[----:B------:R-:W-:Y:S01]  /*21c0*/  UIADD3 UR17, UPT, UPT, UR6, UR8, UR25 ;  /* 0x0000000806117290 */ /* 0x000fe2000fffe019 */
[----:B------:R-:W-:Y:S11]  /*21d0*/  BRA.U UP0, `(.L_x_13) ;  /* 0xfffffff900f07547 */ /* 0x000ff6000b83ffff */
[----:B------:R-:W0:Y:S01]  /*21e0*/  LDCU.64 UR6, c[0x0][0x388] ;  /* 0x00007100ff0677ac */ /* 0x000e220008000a00 */
[----:B------:R-:W-:Y:S01]  /*21f0*/  IADD3 R0, P0, PT, R0, 0x40, RZ ;  /* 0x0000004000007810 */ /* 0x000fe20007f1e0ff */
[----:B------:R-:W-:-:S04]  /*2200*/  UIADD3 UR5, UPT, UPT, UR17, UR5, URZ ;  /* 0x0000000511057290 */ /* 0x000fc8000fffe0ff */
[----:B------:R-:W-:Y:S01]  /*2210*/  IMAD.X R3, RZ, RZ, R3, P0 ;  /* 0x000000ffff037224 */ /* 0x000fe200000e0603 */
[----:B------:R-:W-:Y:S02]  /*2220*/  UIADD3 UR10, UPT, UPT, UR22, UR10, URZ ;  /* 0x0000000a160a7290 */ /* 0x000fe4000fffe0ff */
[----:B------:R-:W-:Y:S02]  /*2230*/  UIADD3 UR11, UPT, UPT, UR23, UR11, URZ ;  /* 0x0000000b170b7290 */ /* 0x000fe4000fffe0ff */
[----:B------:R-:W-:Y:S02]  /*2240*/  UIADD3 UR12, UPT, UPT, UR24, UR12, URZ ;  /* 0x0000000c180c7290 */ /* 0x000fe4000fffe0ff */
[----:B------:R-:W-:Y:S02]  /*2250*/  UIADD3 UR13, UPT, UPT, UR18, UR13, URZ ;  /* 0x0000000d120d7290 */ /* 0x000fe4000fffe0ff */
[----:B------:R-:W-:Y:S02]  /*2260*/  UIADD3 UR14, UPT, UPT, UR21, UR14, URZ ;  /* 0x0000000e150e7290 */ /* 0x000fe4000fffe0ff */
[----:B------:R-:W-:-:S02]  /*2270*/  UIADD3 UR15, UPT, UPT, UR20, UR15, URZ ;  /* 0x0000000f140f7290 */ /* 0x000fc4000fffe0ff */
[----:B0-----:R-:W-:Y:S02]  /*2280*/  UIADD3 UR6, UP1, UPT, UR6, 0x8, URZ ;  /* 0x0000000806067890 */ /* 0x001fe4000ff3e0ff */
[----:B------:R-:W-:Y:S02]  /*2290*/  UIADD3 UR16, UPT, UPT, UR19, UR16, URZ ;  /* 0x0000001013107290 */ /* 0x000fe4000fffe0ff */
[----:B------:R-:W-:-:S04]  /*22a0*/  ULOP3.LUT UR4, UR6, 0xffffffc0, URZ, 0xc0, !UPT ;  /* 0xffffffc006047892 */ /* 0x000fc8000f8ec0ff */
[----:B------:R-:W-:-:S04]  /*22b0*/  UIADD3 UR4, UP0, UPT, UR4, 0x40, URZ ;  /* 0x0000004004047890 */ /* 0x000fc8000ff1e0ff */
[----:B------:R-:W-:Y:S02]  /*22c0*/  UIADD3.X UR6, UPT, UPT, URZ, URZ, UR7, UP0, UP1 ;  /* 0x000000ffff067290 */ /* 0x000fe400087e2407 */
[----:B------:R-:W-:-:S04]  /*22d0*/  ISETP.GE.U32.AND P0, PT, R0, UR4, PT ;  /* 0x0000000400007c0c */ /* 0x000fc8000bf06070 */
[----:B------:R-:W-:-:S13]  /*22e0*/  ISETP.GE.U32.AND.EX P0, PT, R3, UR6, PT, P0 ;  /* 0x0000000603007c0c */ /* 0x000fda000bf06100 */
[----:B------:R-:W-:Y:S05]  /*22f0*/  @!P0 BRA `(.L_x_14) ;  /* 0xffffffec003c8947 */ /* 0x000fea000383ffff */
.L_x_11:
[----:B0-----:R-:W0:Y:S01]  /*2300*/  LDC.64 R2, c[0x0][0x390] ;  /* 0x0000e400ff027b82 */ /* 0x001e220000000a00 */
[----:B------:R-:W-:Y:S02]  /*2310*/  IMAD.U32 R5, RZ, RZ, UR5 ;  /* 0x00000005ff057e24 */ /* 0x000fe4000f8e00ff */
[----:B------:R-:W-:Y:S02]  /*2320*/  IMAD.U32 R7, RZ, RZ, UR10 ;  /* 0x0000000aff077e24 */ /* 0x000fe4000f8e00ff */
[----:B------:R-:W-:Y:S02]  /*2330*/  IMAD.U32 R9, RZ, RZ, UR11 ;  /* 0x0000000bff097e24 */ /* 0x000fe4000f8e00ff */
[----:B------:R-:W-:Y:S02]  /*2340*/  IMAD.U32 R11, RZ, RZ, UR12 ;  /* 0x0000000cff0b7e24 */ /* 0x000fe4000f8e00ff */
[----:B------:R-:W-:Y:S02]  /*2350*/  IMAD.U32 R13, RZ, RZ, UR13 ;  /* 0x0000000dff0d7e24 */ /* 0x000fe4000f8e00ff */
[----:B------:R-:W-:-:S02]  /*2360*/  IMAD.U32 R15, RZ, RZ, UR14 ;  /* 0x0000000eff0f7e24 */ /* 0x000fc4000f8e00ff */
[----:B------:R-:W-:Y:S02]  /*2370*/  IMAD.U32 R17, RZ, RZ, UR15 ;  /* 0x0000000fff117e24 */ /* 0x000fe4000f8e00ff */
[----:B------:R-:W-:Y:S01]  /*2380*/  IMAD.U32 R19, RZ, RZ, UR16 ;  /* 0x00000010ff137e24 */ /* 0x000fe2000f8e00ff */
[----:B0-----:R-:W-:Y:S04]  /*2390*/  STG.E desc[UR30][R2.64], R5 ;  /* 0x0000000502007986 */ /* 0x001fe8000c10191e */
[----:B------:R-:W-:Y:S04]  /*23a0*/  STG.E desc[UR30][R2.64+0x4], R7 ;  /* 0x0000040702007986 */ /* 0x000fe8000c10191e */
[----:B------:R-:W-:Y:S04]  /*23b0*/  STG.E desc[UR30][R2.64+0x8], R9 ;  /* 0x0000080902007986 */ /* 0x000fe8000c10191e */
[----:B------:R-:W-:Y:S04]  /*23c0*/  STG.E desc[UR30][R2.64+0xc], R11 ;  /* 0x00000c0b02007986 */ /* 0x000fe8000c10191e */
[----:B------:R-:W-:Y:S04]  /*23d0*/  STG.E desc[UR30][R2.64+0x10], R13 ;  /* 0x0000100d02007986 */ /* 0x000fe8000c10191e */
[----:B------:R-:W-:Y:S04]  /*23e0*/  STG.E desc[UR30][R2.64+0x14], R15 ;  /* 0x0000140f02007986 */ /* 0x000fe8000c10191e */
[----:B------:R-:W-:Y:S04]  /*23f0*/  STG.E desc[UR30][R2.64+0x18], R17 ;  /* 0x0000181102007986 */ /* 0x000fe8000c10191e */
[----:B------:R-:W-:Y:S01]  /*2400*/  STG.E desc[UR30][R2.64+0x1c], R19 ;  /* 0x00001c1302007986 */ /* 0x000fe2000c10191e */
[----:B------:R-:W-:Y:S05]  /*2410*/  EXIT ;  /* 0x000000000000794d */ /* 0x000fea0003800000 */
.L_x_15:
[----:B------:R-:W-:-:S00]  /*2420*/  BRA `(.L_x_15) ;  /* 0xfffffffc00fc7947 */ /* 0x000fc0000383ffff */
[----:B------:R-:W-:-:S00]  /*2430*/  NOP ;  /* 0x0000000000007918 */ /* 0x000fc00000000000 */
        /* <DEDUP_REMOVED lines=12> */
.L_x_16:


//--------------------- .nv.shared.reserved.0     --------------------------
	.section	.nv.shared.reserved.0,"aw",@nobits
	.weak		__nv_reservedSMEM_offset_0_alias
	.size		__nv_reservedSMEM_offset_0_alias, 0, 64
	.other		__nv_reservedSMEM_offset_0_alias,@"STO_CUDA_RESERVED_SHARED STV_DEFAULT"
__nv_reservedSMEM_offset_0_alias:
	.zero		0
	.zero		64


//--------------------- .nv.constant0._Z12sha256KernelPKhmPj --------------------------
	.section	.nv.constant0._Z12sha256KernelPKhmPj,"a",@progbits
	.sectionflags	@""
	.align	4
.nv.constant0._Z12sha256KernelPKhmPj:
	.zero		920


//--------------------- SYMBOLS --------------------------

	.type		.nv.reservedSmem.offset0,@object
	.size		.nv.reservedSmem.offset0,0x4
